// auto-generated by cutlass_sweep.gemm — config: {"arch": "sm_90", "cluster_m": 1, "cluster_n": 1, "dtype": "bf16", "dtype_b": "bf16", "layout": "nt", "stages": 0, "tile_k": 16, "tile_m": 128, "tile_n": 512}
#include "cutlass/cutlass.h"
#include "cutlass/gemm/collective/collective_builder.hpp"
#include "cutlass/gemm/device/gemm_universal_adapter.h"
#include "cutlass/gemm/kernel/gemm_universal.hpp"
#include "cutlass/epilogue/collective/collective_builder.hpp"

using ElemA = cutlass::bfloat16_t;
using ElemB = cutlass::bfloat16_t;
using ElemCD = cutlass::bfloat16_t;
using Acc  = float;
using TileShape    = cute::Shape<cute::_128, cute::_512, cute::_16>;
using ClusterShape = cute::Shape<cute::_1, cute::_1, cute::_1>;

using CollectiveEpilogue = typename cutlass::epilogue::collective::CollectiveBuilder<
    cutlass::arch::Sm90, cutlass::arch::OpClassTensorOp,
    TileShape, ClusterShape,
    cutlass::epilogue::collective::EpilogueTileAuto,
    Acc, Acc,
    ElemCD, cutlass::layout::RowMajor, 128 / cutlass::sizeof_bits<ElemCD>::value,
    ElemCD, cutlass::layout::RowMajor, 128 / cutlass::sizeof_bits<ElemCD>::value,
    cutlass::epilogue::collective::EpilogueScheduleAuto
  >::CollectiveOp;

using CollectiveMainloop = typename cutlass::gemm::collective::CollectiveBuilder<
    cutlass::arch::Sm90, cutlass::arch::OpClassTensorOp,
    ElemA, cutlass::layout::RowMajor, 128 / cutlass::sizeof_bits<ElemA>::value,
    ElemB, cutlass::layout::ColumnMajor, 128 / cutlass::sizeof_bits<ElemB>::value,
    Acc,
    TileShape, ClusterShape,
    cutlass::gemm::collective::StageCountAutoCarveout<static_cast<int>(sizeof(typename CollectiveEpilogue::SharedStorage))>,
    cutlass::gemm::collective::KernelScheduleAuto
  >::CollectiveOp;

using GemmKernel = cutlass::gemm::kernel::GemmUniversal<
    cute::Shape<int,int,int,int>,
    CollectiveMainloop,
    CollectiveEpilogue
>;
using Gemm = cutlass::gemm::device::GemmUniversalAdapter<GemmKernel>;

// Force the device kernel symbol into the cubin without needing a host main.
auto* _anchor = &cutlass::device_kernel<GemmKernel>;


// ===== COMPILED SASS (sm_90a) =====

	.target	sm_90a

	.elftype	@"ET_EXEC"


//--------------------- .note.nv.tkinfo           --------------------------
	.section	.note.nv.tkinfo,"",@"SHT_NOTE"
	.sectionflags	@"SHF_NOTE_NV_TKINFO"
	.tkinfo
        /*0018*/ 	.word	0x00000002
        /*0030*/ 	.string	""
        /*0030*/ 	.string	"ptxas"
        /*0030*/ 	.string	"Cuda compilation tools, release 13.0, V13.0.88"
        /*0030*/ 	.string	"Build cuda_13.0.r13.0/compiler.36424714_0"
        /*0030*/ 	.string	"-arch sm_90a -m 64 "



//--------------------- .note.nv.cuinfo           --------------------------
	.section	.note.nv.cuinfo,"",@"SHT_NOTE"
	.sectionflags	@"SHF_NOTE_NV_CUINFO"
        /*0018*/ 	.short	0x0002
        /*001a*/ 	.short	0x005a
        /*001c*/ 	.short	0x0082
	.zero		2


//--------------------- .nv.info                  --------------------------
	.section	.nv.info,"",@"SHT_CUDA_INFO"
	.align	4


	//----- nvinfo : EIATTR_REGCOUNT
	.align		4
        /*0000*/ 	.byte	0x04, 0x2f
        /*0002*/ 	.short	(.L_15 - .L_14)
	.align		4
.L_14:
        /*0004*/ 	.word	index@(_ZN7cutlass13device_kernelINS_4gemm6kernel13GemmUniversalIN4cute5tupleIJiiiiEEENS1_10collective13CollectiveMmaINS1_34MainloopSm90TmaGmmaWarpSpecializedILi11ENS5_IJNS4_1CILi1EEESB_SB_EEENS1_35KernelTmaWarpSpecializedCooperativeEEENS5_IJNSA_ILi128EEENSA_ILi512EEENSA_ILi16EEEEEENS_10bfloat16_tENS5_IJlSB_lEEESJ_SK_NS4_8TiledMMAINS4_8MMA_AtomIJNS4_4SM904GMMA28MMA_64x256x16_F32BF16BF16_SSILNSO_5MajorE0ELSQ_0ELNSO_7ScaleInE1ELSR_1EEEEEENS4_6LayoutINS5_IJNSA_ILi2EEESB_SB_EEENS5_IJSB_NSA_ILi0EEESX_EEEEENS5_IJNS4_10UnderscoreES10_S10_EEEEENS4_13SM90_TMA_LOADENS4_14ComposedLayoutINS4_7SwizzleILi1ELi4ELi3EEENS4_18smem_ptr_flag_bitsILi16EEENSU_INS5_IJNSA_ILi8EEESH_EEENS5_IJSH_SB_EEEEEEEvNS4_8identityES13_S1D_vS1E_EENS_8epilogue10collective6detail29Sm90TmaWarpSpecializedAdapterINS1H_15DefaultEpilogueISJ_SK_SK_NS1G_6thread17LinearCombinationISJ_Li1EffLNS1L_9ScaleType4KindE0ELNS_15FloatRoundStyleE2ESJ_EENS1_15EpilogueDefaultEEEEEvvEEEEvNT_6ParamsE)
        /*0008*/ 	.word	0x000000a8


	//----- nvinfo : EIATTR_FRAME_SIZE
	.align		4
.L_15:
        /*000c*/ 	.byte	0x04, 0x11
        /*000e*/ 	.short	(.L_17 - .L_16)
	.align		4
.L_16:
        /*0010*/ 	.word	index@(_ZN7cutlass13device_kernelINS_4gemm6kernel13GemmUniversalIN4cute5tupleIJiiiiEEENS1_10collective13CollectiveMmaINS1_34MainloopSm90TmaGmmaWarpSpecializedILi11ENS5_IJNS4_1CILi1EEESB_SB_EEENS1_35KernelTmaWarpSpecializedCooperativeEEENS5_IJNSA_ILi128EEENSA_ILi512EEENSA_ILi16EEEEEENS_10bfloat16_tENS5_IJlSB_lEEESJ_SK_NS4_8TiledMMAINS4_8MMA_AtomIJNS4_4SM904GMMA28MMA_64x256x16_F32BF16BF16_SSILNSO_5MajorE0ELSQ_0ELNSO_7ScaleInE1ELSR_1EEEEEENS4_6LayoutINS5_IJNSA_ILi2EEESB_SB_EEENS5_IJSB_NSA_ILi0EEESX_EEEEENS5_IJNS4_10UnderscoreES10_S10_EEEEENS4_13SM90_TMA_LOADENS4_14ComposedLayoutINS4_7SwizzleILi1ELi4ELi3EEENS4_18smem_ptr_flag_bitsILi16EEENSU_INS5_IJNSA_ILi8EEESH_EEENS5_IJSH_SB_EEEEEEEvNS4_8identityES13_S1D_vS1E_EENS_8epilogue10collective6detail29Sm90TmaWarpSpecializedAdapterINS1H_15DefaultEpilogueISJ_SK_SK_NS1G_6thread17LinearCombinationISJ_Li1EffLNS1L_9ScaleType4KindE0ELNS_15FloatRoundStyleE2ESJ_EENS1_15EpilogueDefaultEEEEEvvEEEEvNT_6ParamsE)
        /*0014*/ 	.word	0x000002c8


	//----- nvinfo : EIATTR_MIN_STACK_SIZE
	.align		4
.L_17:
        /*0018*/ 	.byte	0x04, 0x12
        /*001a*/ 	.short	(.L_19 - .L_18)
	.align		4
.L_18:
        /*001c*/ 	.word	index@(_ZN7cutlass13device_kernelINS_4gemm6kernel13GemmUniversalIN4cute5tupleIJiiiiEEENS1_10collective13CollectiveMmaINS1_34MainloopSm90TmaGmmaWarpSpecializedILi11ENS5_IJNS4_1CILi1EEESB_SB_EEENS1_35KernelTmaWarpSpecializedCooperativeEEENS5_IJNSA_ILi128EEENSA_ILi512EEENSA_ILi16EEEEEENS_10bfloat16_tENS5_IJlSB_lEEESJ_SK_NS4_8TiledMMAINS4_8MMA_AtomIJNS4_4SM904GMMA28MMA_64x256x16_F32BF16BF16_SSILNSO_5MajorE0ELSQ_0ELNSO_7ScaleInE1ELSR_1EEEEEENS4_6LayoutINS5_IJNSA_ILi2EEESB_SB_EEENS5_IJSB_NSA_ILi0EEESX_EEEEENS5_IJNS4_10UnderscoreES10_S10_EEEEENS4_13SM90_TMA_LOADENS4_14ComposedLayoutINS4_7SwizzleILi1ELi4ELi3EEENS4_18smem_ptr_flag_bitsILi16EEENSU_INS5_IJNSA_ILi8EEESH_EEENS5_IJSH_SB_EEEEEEEvNS4_8identityES13_S1D_vS1E_EENS_8epilogue10collective6detail29Sm90TmaWarpSpecializedAdapterINS1H_15DefaultEpilogueISJ_SK_SK_NS1G_6thread17LinearCombinationISJ_Li1EffLNS1L_9ScaleType4KindE0ELNS_15FloatRoundStyleE2ESJ_EENS1_15EpilogueDefaultEEEEEvvEEEEvNT_6ParamsE)
        /*0020*/ 	.word	0x000002c8
.L_19:


//--------------------- .nv.compat                --------------------------
	.section	.nv.compat,"",@"SHT_CUDA_COMPAT_INFO"
	.align	4
        /*0000*/ 	.byte	0x02, 0x09, 0x01, 0x00, 0x02, 0x02, 0x04, 0x00, 0x02, 0x05, 0x05, 0x00, 0x03, 0x07, 0x01, 0x01
        /*0010*/ 	.byte	0x02, 0x03, 0x01, 0x00, 0x02, 0x06, 0x01, 0x00, 0x04, 0x0b, 0x08, 0x00, 0x00, 0x00, 0x00, 0x00
        /*0020*/ 	.byte	0x00, 0x00, 0x00, 0x00


//--------------------- .nv.info._ZN7cutlass13device_kernelINS_4gemm6kernel13GemmUniversalIN4cute5tupleIJiiiiEEENS1_10collective13CollectiveMmaINS1_34MainloopSm90TmaGmmaWarpSpecializedILi11ENS5_IJNS4_1CILi1EEESB_SB_EEENS1_35KernelTmaWarpSpecializedCooperativeEEENS5_IJNSA_ILi128EEENSA_ILi512EEENSA_ILi16EEEEEENS_10bfloat16_tENS5_IJlSB_lEEESJ_SK_NS4_8TiledMMAINS4_8MMA_AtomIJNS4_4SM904GMMA28MMA_64x256x16_F32BF16BF16_SSILNSO_5MajorE0ELSQ_0ELNSO_7ScaleInE1ELSR_1EEEEEENS4_6LayoutINS5_IJNSA_ILi2EEESB_SB_EEENS5_IJSB_NSA_ILi0EEESX_EEEEENS5_IJNS4_10UnderscoreES10_S10_EEEEENS4_13SM90_TMA_LOADENS4_14ComposedLayoutINS4_7SwizzleILi1ELi4ELi3EEENS4_18smem_ptr_flag_bitsILi16EEENSU_INS5_IJNSA_ILi8EEESH_EEENS5_IJSH_SB_EEEEEEEvNS4_8identityES13_S1D_vS1E_EENS_8epilogue10collective6detail29Sm90TmaWarpSpecializedAdapterINS1H_15DefaultEpilogueISJ_SK_SK_NS1G_6thread17LinearCombinationISJ_Li1EffLNS1L_9ScaleType4KindE0ELNS_15FloatRoundStyleE2ESJ_EENS1_15EpilogueDefaultEEEEEvvEEEEvNT_6ParamsE --------------------------
	.section	.nv.info._ZN7cutlass13device_kernelINS_4gemm6kernel13GemmUniversalIN4cute5tupleIJiiiiEEENS1_10collective13CollectiveMmaINS1_34MainloopSm90TmaGmmaWarpSpecializedILi11ENS5_IJNS4_1CILi1EEESB_SB_EEENS1_35KernelTmaWarpSpecializedCooperativeEEENS5_IJNSA_ILi128EEENSA_ILi512EEENSA_ILi16EEEEEENS_10bfloat16_tENS5_IJlSB_lEEESJ_SK_NS4_8TiledMMAINS4_8MMA_AtomIJNS4_4SM904GMMA28MMA_64x256x16_F32BF16BF16_SSILNSO_5MajorE0ELSQ_0ELNSO_7ScaleInE1ELSR_1EEEEEENS4_6LayoutINS5_IJNSA_ILi2EEESB_SB_EEENS5_IJSB_NSA_ILi0EEESX_EEEEENS5_IJNS4_10UnderscoreES10_S10_EEEEENS4_13SM90_TMA_LOADENS4_14ComposedLayoutINS4_7SwizzleILi1ELi4ELi3EEENS4_18smem_ptr_flag_bitsILi16EEENSU_INS5_IJNSA_ILi8EEESH_EEENS5_IJSH_SB_EEEEEEEvNS4_8identityES13_S1D_vS1E_EENS_8epilogue10collective6detail29Sm90TmaWarpSpecializedAdapterINS1H_15DefaultEpilogueISJ_SK_SK_NS1G_6thread17LinearCombinationISJ_Li1EffLNS1L_9ScaleType4KindE0ELNS_15FloatRoundStyleE2ESJ_EENS1_15EpilogueDefaultEEEEEvvEEEEvNT_6ParamsE,"",@"SHT_CUDA_INFO"
	.sectionflags	@""
	.align	4


	//----- nvinfo : EIATTR_CUDA_API_VERSION
	.align		4
        /*0000*/ 	.byte	0x04, 0x37
        /*0002*/ 	.short	(.L_21 - .L_20)
.L_20:
        /*0004*/ 	.word	0x00000082


	//----- nvinfo : EIATTR_KPARAM_INFO
	.align		4
.L_21:
        /*0008*/ 	.byte	0x04, 0x17
        /*000a*/ 	.short	(.L_23 - .L_22)
.L_22:
        /*000c*/ 	.word	0x00000000
        /*0010*/ 	.short	0x0000
        /*0012*/ 	.short	0x0070
        /*0014*/ 	.byte	0x00, 0xf0, 0x01, 0x10


	//----- nvinfo : EIATTR_SPARSE_MMA_MASK
	.align		4
.L_23:
        /*0018*/ 	.byte	0x03, 0x50
        /*001a*/ 	.short	0x0000


	//----- nvinfo : EIATTR_MAXREG_COUNT
	.align		4
        /*001c*/ 	.byte	0x03, 0x1b
        /*001e*/ 	.short	0x00a8


	//----- nvinfo : EIATTR_NUM_BARRIERS
	.align		4
        /*0020*/ 	.byte	0x02, 0x4c
        /*0022*/ 	.byte	0x01
	.zero		1


	//----- nvinfo : EIATTR_EXTERNS
	.align		4
        /*0024*/ 	.byte	0x04, 0x0f
        /*0026*/ 	.short	(.L_25 - .L_24)


	//   ....[0]....
	.align		4
.L_24:
        /*0028*/ 	.word	index@(__assertfail)


	//----- nvinfo : EIATTR_ANNOTATIONS
	.align		4
.L_25:
        /*002c*/ 	.byte	0x04, 0x55
        /*002e*/ 	.short	(.L_27 - .L_26)


	//   ....[0]....
.L_26:
        /*0030*/ 	.word	0x00000001
        /*0034*/ 	.byte	0xb0, 0x06, 0x00, 0x00, 0x01, 0x00, 0x00, 0x00, 0xc0, 0x06, 0x00, 0x00, 0x01, 0x00, 0x00, 0x00
        /* <DEDUP_REMOVED lines=263> */
        /*10b4*/ 	.byte	0x60, 0x45, 0x01, 0x00


	//----- nvinfo : EIATTR_MERCURY_ISA_VERSION
	.align		4
.L_27:
        /*10b8*/ 	.byte	0x03, 0x5f
        /*10ba*/ 	.short	0x0101


	//----- nvinfo : EIATTR_INT_WARP_WIDE_INSTR_OFFSETS
	.align		4
        /*10bc*/ 	.byte	0x04, 0x31
        /*10be*/ 	.short	(.L_29 - .L_28)


	//   ....[0]....
.L_28:
        /*10c0*/ 	.word	0x000004e0


	//   ....[1]....
        /*10c4*/ 	.word	0x000004f0


	//   ....[2]....
        /*10c8*/ 	.word	0x000005f0


	//----- nvinfo : EIATTR_COOP_GROUP_MASK_REGIDS
	.align		4
.L_29:
        /*10cc*/ 	.byte	0x04, 0x29
        /*10ce*/ 	.short	(.L_31 - .L_30)


	//   ....[0]....
.L_30:
        /*10d0*/ 	.word	0xffffffff


	//   ....[1]....
        /*10d4*/ 	.word	0xffffffff


	//   ....[2]....
        /*10d8*/ 	.word	0xffffffff


	//   ....[3]....
        /*10dc*/ 	.word	0xffffffff


	//   ....[4]....
        /*10e0*/ 	.word	0xffffffff


	//----- nvinfo : EIATTR_COOP_GROUP_INSTR_OFFSETS
	.align		4
.L_31:
        /*10e4*/ 	.byte	0x04, 0x28
        /*10e6*/ 	.short	(.L_33 - .L_32)


	//   ....[0]....
.L_32:
        /*10e8*/ 	.word	0x00000070


	//   ....[1]....
        /*10ec*/ 	.word	0x00000080


	//   ....[2]....
        /*10f0*/ 	.word	0x00000140


	//   ....[3]....
        /*10f4*/ 	.word	0x000003e0


	//   ....[4]....
        /*10f8*/ 	.word	0x000010f0


	//----- nvinfo : EIATTR_REG_RECONFIG
	.align		4
.L_33:
        /*10fc*/ 	.byte	0x01, 0x54
	.zero		2


	//----- nvinfo : EIATTR_SYSCALL_OFFSETS
	.align		4
        /*1100*/ 	.byte	0x04, 0x46
        /*1102*/ 	.short	(.L_35 - .L_34)


	//   ....[0]....
.L_34:
        /*1104*/ 	.word	0x000012a0


	//----- nvinfo : EIATTR_MBARRIER_INSTR_OFFSETS
	.align		4
.L_35:
        /*1108*/ 	.byte	0x04, 0x39
        /*110a*/ 	.short	(.L_37 - .L_36)


	//   ....[0]....
.L_36:
        /*110c*/ 	.word	0x00000260
        /*1110*/ 	.word	0x000000ff
        /*1114*/ 	.word	0x00000000
        /*1118*/ 	.short	0x0100
        /*111a*/ 	.byte	0x08
	.zero		1


	//   ....[1]....
        /*111c*/ 	.word	0x00000270
        /*1120*/ 	.word	0x000000ff
        /*1124*/ 	.word	0x00000058
        /*1128*/ 	.short	0x0100
        /*112a*/ 	.byte	0x08
	.zero		1


	//   ....[2]....
        /*112c*/ 	.word	0x00000280
        /*1130*/ 	.word	0x000000ff
        /*1134*/ 	.word	0x00000008
        /*1138*/ 	.short	0x0100
        /*113a*/ 	.byte	0x08
	.zero		1


	//   ....[3]....
        /*113c*/ 	.word	0x00000290
        /*1140*/ 	.word	0x000000ff
        /*1144*/ 	.word	0x00000060
        /*1148*/ 	.short	0x0100
        /*114a*/ 	.byte	0x08
	.zero		1


	//   ....[4]....
        /*114c*/ 	.word	0x000002a0
        /*1150*/ 	.word	0x000000ff
        /*1154*/ 	.word	0x00000010
        /*1158*/ 	.short	0x0100
        /*115a*/ 	.byte	0x08
	.zero		1


	//   ....[5]....
        /*115c*/ 	.word	0x000002b0
        /*1160*/ 	.word	0x000000ff
        /*1164*/ 	.word	0x00000068
        /*1168*/ 	.short	0x0100
        /*116a*/ 	.byte	0x08
	.zero		1


	//   ....[6]....
        /*116c*/ 	.word	0x000002c0
        /*1170*/ 	.word	0x000000ff
        /*1174*/ 	.word	0x00000018
        /*1178*/ 	.short	0x0100
        /*117a*/ 	.byte	0x08
	.zero		1


	//   ....[7]....
        /*117c*/ 	.word	0x000002d0
        /*1180*/ 	.word	0x000000ff
        /*1184*/ 	.word	0x00000070
        /*1188*/ 	.short	0x0100
        /*118a*/ 	.byte	0x08
	.zero		1


	//   ....[8]....
        /*118c*/ 	.word	0x000002e0
        /*1190*/ 	.word	0x000000ff
        /*1194*/ 	.word	0x00000020
        /*1198*/ 	.short	0x0100
        /*119a*/ 	.byte	0x08
	.zero		1


	//   ....[9]....
        /*119c*/ 	.word	0x000002f0
        /*11a0*/ 	.word	0x000000ff
        /*11a4*/ 	.word	0x00000078
        /*11a8*/ 	.short	0x0100
        /*11aa*/ 	.byte	0x08
	.zero		1


	//   ....[10]....
        /*11ac*/ 	.word	0x00000300
        /*11b0*/ 	.word	0x000000ff
        /*11b4*/ 	.word	0x00000028
        /*11b8*/ 	.short	0x0100
        /*11ba*/ 	.byte	0x08
	.zero		1


	//   ....[11]....
        /*11bc*/ 	.word	0x00000310
        /*11c0*/ 	.word	0x000000ff
        /*11c4*/ 	.word	0x00000080
        /*11c8*/ 	.short	0x0100
        /*11ca*/ 	.byte	0x08
	.zero		1


	//   ....[12]....
        /*11cc*/ 	.word	0x00000320
        /*11d0*/ 	.word	0x000000ff
        /*11d4*/ 	.word	0x00000030
        /*11d8*/ 	.short	0x0100
        /*11da*/ 	.byte	0x08
	.zero		1


	//   ....[13]....
        /*11dc*/ 	.word	0x00000330
        /*11e0*/ 	.word	0x000000ff
        /*11e4*/ 	.word	0x00000088
        /*11e8*/ 	.short	0x0100
        /*11ea*/ 	.byte	0x08
	.zero		1


	//   ....[14]....
        /*11ec*/ 	.word	0x00000340
        /*11f0*/ 	.word	0x000000ff
        /*11f4*/ 	.word	0x00000038
        /*11f8*/ 	.short	0x0100
        /*11fa*/ 	.byte	0x08
	.zero		1


	//   ....[15]....
        /*11fc*/ 	.word	0x00000350
        /*1200*/ 	.word	0x000000ff
        /*1204*/ 	.word	0x00000090
        /*1208*/ 	.short	0x0100
        /*120a*/ 	.byte	0x08
	.zero		1


	//   ....[16]....
        /*120c*/ 	.word	0x00000360
        /*1210*/ 	.word	0x000000ff
        /*1214*/ 	.word	0x00000040
        /*1218*/ 	.short	0x0100
        /*121a*/ 	.byte	0x08
	.zero		1


	//   ....[17]....
        /*121c*/ 	.word	0x00000370
        /*1220*/ 	.word	0x000000ff
        /*1224*/ 	.word	0x00000098
        /*1228*/ 	.short	0x0100
        /*122a*/ 	.byte	0x08
	.zero		1


	//   ....[18]....
        /*122c*/ 	.word	0x00000380
        /*1230*/ 	.word	0x000000ff
        /*1234*/ 	.word	0x00000048
        /*1238*/ 	.short	0x0100
        /*123a*/ 	.byte	0x08
	.zero		1


	//   ....[19]....
        /*123c*/ 	.word	0x00000390
        /*1240*/ 	.word	0x000000ff
        /*1244*/ 	.word	0x000000a0
        /*1248*/ 	.short	0x0100
        /*124a*/ 	.byte	0x08
	.zero		1


	//   ....[20]....
        /*124c*/ 	.word	0x000003a0
        /*1250*/ 	.word	0x000000ff
        /*1254*/ 	.word	0x00000050
        /*1258*/ 	.short	0x0100
        /*125a*/ 	.byte	0x08
	.zero		1


	//   ....[21]....
        /*125c*/ 	.word	0x000003b0
        /*1260*/ 	.word	0x000000ff
        /*1264*/ 	.word	0x000000a8
        /*1268*/ 	.short	0x0100
        /*126a*/ 	.byte	0x08
	.zero		1


	//   ....[22]....
        /*126c*/ 	.word	0x00000650
        /*1270*/ 	.word	0x000000ff
        /*1274*/ 	.word	0x000000c0
        /*1278*/ 	.short	0x0100
        /*127a*/ 	.byte	0x06
	.zero		1


	//   ....[23]....
        /*127c*/ 	.word	0x000006d0
        /*1280*/ 	.word	0x000000ff
        /*1284*/ 	.word	0x000000c8
        /*1288*/ 	.short	0x0100
        /*128a*/ 	.byte	0x06
	.zero		1


	//   ....[24]....
        /*128c*/ 	.word	0x00001330
        /*1290*/ 	.word	0x00000003
        /*1294*/ 	.word	0x00000000
        /*1298*/ 	.short	0x010a
        /*129a*/ 	.byte	0x3f
	.zero		1


	//   ....[25]....
        /*129c*/ 	.word	0x00001370
        /*12a0*/ 	.word	0x00000003
        /*12a4*/ 	.word	0x00000000
        /*12a8*/ 	.short	0x010a
        /*12aa*/ 	.byte	0x3f
	.zero		1


	//   ....[26]....
        /*12ac*/ 	.word	0x000019d0
        /*12b0*/ 	.word	0x000000ff
        /*12b4*/ 	.word	0x00000000
        /*12b8*/ 	.short	0x010a
        /*12ba*/ 	.byte	0x04
	.zero		1


	//   ....[27]....
        /*12bc*/ 	.word	0x00001a10
        /*12c0*/ 	.word	0x000000ff
        /*12c4*/ 	.word	0x00000000
        /*12c8*/ 	.short	0x010a
        /*12ca*/ 	.byte	0x04
	.zero		1


	//   ....[28]....
        /*12cc*/ 	.word	0x00002630
        /*12d0*/ 	.word	0x000000ff
        /*12d4*/ 	.word	0x00000000
        /*12d8*/ 	.short	0x0101
        /*12da*/ 	.byte	0x04
	.zero		1


	//   ....[29]....
        /*12dc*/ 	.word	0x000027e0
        /*12e0*/ 	.word	0x00000000
        /*12e4*/ 	.word	0x00000000
        /*12e8*/ 	.short	0x0101
        /*12ea*/ 	.byte	0x3f
	.zero		1


	//   ....[30]....
        /*12ec*/ 	.word	0x00014100
        /*12f0*/ 	.word	0x0000000d
        /*12f4*/ 	.word	0x00000058
        /*12f8*/ 	.short	0x010a
        /*12fa*/ 	.byte	0x3f
	.zero		1


	//   ....[31]....
        /*12fc*/ 	.word	0x00014470
        /*1300*/ 	.word	0x00000002
        /*1304*/ 	.word	0x000000c8
        /*1308*/ 	.short	0x0101
        /*130a*/ 	.byte	0x3f
	.zero		1


	//   ....[32]....
        /*130c*/ 	.word	0x00014c20
        /*1310*/ 	.word	0x00000005
        /*1314*/ 	.word	0x00000000
        /*1318*/ 	.short	0x010a
        /*131a*/ 	.byte	0x3f
	.zero		1


	//   ....[33]....
        /*131c*/ 	.word	0x00014cb0
        /*1320*/ 	.word	0x00000007
        /*1324*/ 	.word	0x00000000
        /*1328*/ 	.short	0x010a
        /*132a*/ 	.byte	0x3f
	.zero		1


	//   ....[34]....
        /*132c*/ 	.word	0x00014d40
        /*1330*/ 	.word	0x00000007
        /*1334*/ 	.word	0x00000000
        /*1338*/ 	.short	0x010a
        /*133a*/ 	.byte	0x3f
	.zero		1


	//   ....[35]....
        /*133c*/ 	.word	0x00014dd0
        /*1340*/ 	.word	0x00000007
        /*1344*/ 	.word	0x00000000
        /*1348*/ 	.short	0x010a
        /*134a*/ 	.byte	0x3f
	.zero		1


	//   ....[36]....
        /*134c*/ 	.word	0x00014e60
        /*1350*/ 	.word	0x00000007
        /*1354*/ 	.word	0x00000000
        /*1358*/ 	.short	0x010a
        /*135a*/ 	.byte	0x3f
	.zero		1


	//   ....[37]....
        /*135c*/ 	.word	0x00014ef0
        /*1360*/ 	.word	0x00000007
        /*1364*/ 	.word	0x00000000
        /*1368*/ 	.short	0x010a
        /*136a*/ 	.byte	0x3f
	.zero		1


	//   ....[38]....
        /*136c*/ 	.word	0x00014f80
        /*1370*/ 	.word	0x00000007
        /*1374*/ 	.word	0x00000000
        /*1378*/ 	.short	0x010a
        /*137a*/ 	.byte	0x3f
	.zero		1


	//   ....[39]....
        /*137c*/ 	.word	0x00015010
        /*1380*/ 	.word	0x00000007
        /*1384*/ 	.word	0x00000000
        /*1388*/ 	.short	0x010a
        /*138a*/ 	.byte	0x3f
	.zero		1


	//   ....[40]....
        /*138c*/ 	.word	0x000150a0
        /*1390*/ 	.word	0x00000007
        /*1394*/ 	.word	0x00000000
        /*1398*/ 	.short	0x010a
        /*139a*/ 	.byte	0x3f
	.zero		1


	//   ....[41]....
        /*139c*/ 	.word	0x00015130
        /*13a0*/ 	.word	0x00000007
        /*13a4*/ 	.word	0x00000000
        /*13a8*/ 	.short	0x010a
        /*13aa*/ 	.byte	0x3f
	.zero		1


	//   ....[42]....
        /*13ac*/ 	.word	0x000151c0
        /*13b0*/ 	.word	0x00000003
        /*13b4*/ 	.word	0x00000000
        /*13b8*/ 	.short	0x010a
        /*13ba*/ 	.byte	0x3f
	.zero		1


	//   ....[43]....
        /*13bc*/ 	.word	0x00015220
        /*13c0*/ 	.word	0x00000003
        /*13c4*/ 	.word	0x00000000
        /*13c8*/ 	.short	0x010a
        /*13ca*/ 	.byte	0x3f
	.zero		1


	//   ....[44]....
        /*13cc*/ 	.word	0x00015280
        /*13d0*/ 	.word	0x00000006
        /*13d4*/ 	.word	0x00000000
        /*13d8*/ 	.short	0x010a
        /*13da*/ 	.byte	0x3f
	.zero		1


	//   ....[45]....
        /*13dc*/ 	.word	0x00015350
        /*13e0*/ 	.word	0x0000000d
        /*13e4*/ 	.word	0x00000058
        /*13e8*/ 	.short	0x010a
        /*13ea*/ 	.byte	0x3f
	.zero		1


	//   ....[46]....
        /*13ec*/ 	.word	0x00015420
        /*13f0*/ 	.word	0x00000005
        /*13f4*/ 	.word	0x00000000
        /*13f8*/ 	.short	0x010a
        /*13fa*/ 	.byte	0x3f
	.zero		1


	//   ....[47]....
        /*13fc*/ 	.word	0x00015470
        /*1400*/ 	.word	0x00000007
        /*1404*/ 	.word	0x00000000
        /*1408*/ 	.short	0x010a
        /*140a*/ 	.byte	0x3f
	.zero		1


	//   ....[48]....
        /*140c*/ 	.word	0x000154c0
        /*1410*/ 	.word	0x00000007
        /*1414*/ 	.word	0x00000000
        /*1418*/ 	.short	0x010a
        /*141a*/ 	.byte	0x3f
	.zero		1


	//   ....[49]....
        /*141c*/ 	.word	0x00015510
        /*1420*/ 	.word	0x00000007
        /*1424*/ 	.word	0x00000000
        /*1428*/ 	.short	0x010a
        /*142a*/ 	.byte	0x3f
	.zero		1


	//   ....[50]....
        /*142c*/ 	.word	0x00015560
        /*1430*/ 	.word	0x00000007
        /*1434*/ 	.word	0x00000000
        /*1438*/ 	.short	0x010a
        /*143a*/ 	.byte	0x3f
	.zero		1


	//   ....[51]....
        /*143c*/ 	.word	0x000155b0
        /*1440*/ 	.word	0x00000007
        /*1444*/ 	.word	0x00000000
        /*1448*/ 	.short	0x010a
        /*144a*/ 	.byte	0x3f
	.zero		1


	//   ....[52]....
        /*144c*/ 	.word	0x00015600
        /*1450*/ 	.word	0x00000007
        /*1454*/ 	.word	0x00000000
        /*1458*/ 	.short	0x010a
        /*145a*/ 	.byte	0x3f
	.zero		1


	//   ....[53]....
        /*145c*/ 	.word	0x00015650
        /*1460*/ 	.word	0x00000007
        /*1464*/ 	.word	0x00000000
        /*1468*/ 	.short	0x010a
        /*146a*/ 	.byte	0x3f
	.zero		1


	//   ....[54]....
        /*146c*/ 	.word	0x000156a0
        /*1470*/ 	.word	0x00000007
        /*1474*/ 	.word	0x00000000
        /*1478*/ 	.short	0x010a
        /*147a*/ 	.byte	0x3f
	.zero		1


	//   ....[55]....
        /*147c*/ 	.word	0x000156f0
        /*1480*/ 	.word	0x00000007
        /*1484*/ 	.word	0x00000000
        /*1488*/ 	.short	0x010a
        /*148a*/ 	.byte	0x3f
	.zero		1


	//----- nvinfo : EIATTR_NUM_MBARRIERS
	.align		4
.L_37:
        /*148c*/ 	.byte	0x03, 0x38
        /*148e*/ 	.short	0x0018


	//----- nvinfo : EIATTR_EXIT_INSTR_OFFSETS
	.align		4
        /*1490*/ 	.byte	0x04, 0x1c
        /*1492*/ 	.short	(.L_39 - .L_38)


	//   ....[0]....
.L_38:
        /*1494*/ 	.word	0x00000720


	//   ....[1]....
        /*1498*/ 	.word	0x00001010


	//   ....[2]....
        /*149c*/ 	.word	0x00013720


	//   ....[3]....
        /*14a0*/ 	.word	0x00013da0


	//   ....[4]....
        /*14a4*/ 	.word	0x00015210


	//----- nvinfo : EIATTR_MAX_THREADS
	.align		4
.L_39:
        /*14a8*/ 	.byte	0x04, 0x05
        /*14aa*/ 	.short	(.L_41 - .L_40)
.L_40:
        /*14ac*/ 	.word	0x00000180
        /*14b0*/ 	.word	0x00000001
        /*14b4*/ 	.word	0x00000001


	//----- nvinfo : EIATTR_CRS_STACK_SIZE
	.align		4
.L_41:
        /*14b8*/ 	.byte	0x04, 0x1e
        /*14ba*/ 	.short	(.L_43 - .L_42)
.L_42:
        /*14bc*/ 	.word	0x00000000


	//----- nvinfo : EIATTR_CBANK_PARAM_SIZE
	.align		4
.L_43:
        /*14c0*/ 	.byte	0x03, 0x19
        /*14c2*/ 	.short	0x0470


	//----- nvinfo : EIATTR_PARAM_CBANK
	.align		4
        /*14c4*/ 	.byte	0x04, 0x0a
        /*14c6*/ 	.short	(.L_45 - .L_44)
	.align		4
.L_44:
        /*14c8*/ 	.word	index@(.nv.constant0._ZN7cutlass13device_kernelINS_4gemm6kernel13GemmUniversalIN4cute5tupleIJiiiiEEENS1_10collective13CollectiveMmaINS1_34MainloopSm90TmaGmmaWarpSpecializedILi11ENS5_IJNS4_1CILi1EEESB_SB_EEENS1_35KernelTmaWarpSpecializedCooperativeEEENS5_IJNSA_ILi128EEENSA_ILi512EEENSA_ILi16EEEEEENS_10bfloat16_tENS5_IJlSB_lEEESJ_SK_NS4_8TiledMMAINS4_8MMA_AtomIJNS4_4SM904GMMA28MMA_64x256x16_F32BF16BF16_SSILNSO_5MajorE0ELSQ_0ELNSO_7ScaleInE1ELSR_1EEEEEENS4_6LayoutINS5_IJNSA_ILi2EEESB_SB_EEENS5_IJSB_NSA_ILi0EEESX_EEEEENS5_IJNS4_10UnderscoreES10_S10_EEEEENS4_13SM90_TMA_LOADENS4_14ComposedLayoutINS4_7SwizzleILi1ELi4ELi3EEENS4_18smem_ptr_flag_bitsILi16EEENSU_INS5_IJNSA_ILi8EEESH_EEENS5_IJSH_SB_EEEEEEEvNS4_8identityES13_S1D_vS1E_EENS_8epilogue10collective6detail29Sm90TmaWarpSpecializedAdapterINS1H_15DefaultEpilogueISJ_SK_SK_NS1G_6thread17LinearCombinationISJ_Li1EffLNS1L_9ScaleType4KindE0ELNS_15FloatRoundStyleE2ESJ_EENS1_15EpilogueDefaultEEEEEvvEEEEvNT_6ParamsE)
        /*14cc*/ 	.short	0x0210
        /*14ce*/ 	.short	0x0470


	//----- nvinfo : EIATTR_SW_WAR
	.align		4
.L_45:
        /*14d0*/ 	.byte	0x04, 0x36
        /*14d2*/ 	.short	(.L_47 - .L_46)
.L_46:
        /*14d4*/ 	.word	0x00000008
.L_47:


//--------------------- .nv.callgraph             --------------------------
	.section	.nv.callgraph,"",@"SHT_CUDA_CALLGRAPH"
	.align	4
	.sectionentsize	8
	.align		4
        /*0000*/ 	.word	0x00000000
	.align		4
        /*0004*/ 	.word	0xffffffff
	.align		4
        /*0008*/ 	.word	index@(_ZN7cutlass13device_kernelINS_4gemm6kernel13GemmUniversalIN4cute5tupleIJiiiiEEENS1_10collective13CollectiveMmaINS1_34MainloopSm90TmaGmmaWarpSpecializedILi11ENS5_IJNS4_1CILi1EEESB_SB_EEENS1_35KernelTmaWarpSpecializedCooperativeEEENS5_IJNSA_ILi128EEENSA_ILi512EEENSA_ILi16EEEEEENS_10bfloat16_tENS5_IJlSB_lEEESJ_SK_NS4_8TiledMMAINS4_8MMA_AtomIJNS4_4SM904GMMA28MMA_64x256x16_F32BF16BF16_SSILNSO_5MajorE0ELSQ_0ELNSO_7ScaleInE1ELSR_1EEEEEENS4_6LayoutINS5_IJNSA_ILi2EEESB_SB_EEENS5_IJSB_NSA_ILi0EEESX_EEEEENS5_IJNS4_10UnderscoreES10_S10_EEEEENS4_13SM90_TMA_LOADENS4_14ComposedLayoutINS4_7SwizzleILi1ELi4ELi3EEENS4_18smem_ptr_flag_bitsILi16EEENSU_INS5_IJNSA_ILi8EEESH_EEENS5_IJSH_SB_EEEEEEEvNS4_8identityES13_S1D_vS1E_EENS_8epilogue10collective6detail29Sm90TmaWarpSpecializedAdapterINS1H_15DefaultEpilogueISJ_SK_SK_NS1G_6thread17LinearCombinationISJ_Li1EffLNS1L_9ScaleType4KindE0ELNS_15FloatRoundStyleE2ESJ_EENS1_15EpilogueDefaultEEEEEvvEEEEvNT_6ParamsE)
	.align		4
        /*000c*/ 	.word	index@(__assertfail)
	.align		4
        /*0010*/ 	.word	0x00000000
	.align		4
        /*0014*/ 	.word	0xfffffffe
	.align		4
        /*0018*/ 	.word	0x00000000
	.align		4
        /*001c*/ 	.word	0xfffffffd
	.align		4
        /*0020*/ 	.word	0x00000000
	.align		4
        /*0024*/ 	.word	0xfffffffc


//--------------------- .nv.constant4             --------------------------
	.section	.nv.constant4,"a",@progbits
	.align	8
	.align		8
.nv.constant4:
        /*0000*/ 	.dword	__assertfail
	.align		8
        /*0008*/ 	.dword	__unnamed_1
	.align		8
        /*0010*/ 	.dword	_ZN39_INTERNAL_747e0116_4_k_cu_ebc71e5a_50274cuda3std3__45__cpo5beginE
	.align		8
        /*0018*/ 	.dword	_ZN39_INTERNAL_747e0116_4_k_cu_ebc71e5a_50274cuda3std3__45__cpo3endE
	.align		8
        /*0020*/ 	.dword	_ZN39_INTERNAL_747e0116_4_k_cu_ebc71e5a_50274cuda3std3__45__cpo6cbeginE
	.align		8
        /*0028*/ 	.dword	_ZN39_INTERNAL_747e0116_4_k_cu_ebc71e5a_50274cuda3std3__45__cpo4cendE
	.align		8
        /*0030*/ 	.dword	_ZN39_INTERNAL_747e0116_4_k_cu_ebc71e5a_50274cuda3std3__441_GLOBAL__N__747e0116_4_k_cu_ebc71e5a_50276ignoreE
	.align		8
        /*0038*/ 	.dword	_ZN39_INTERNAL_747e0116_4_k_cu_ebc71e5a_50274cuda3std3__419piecewise_constructE
	.align		8
        /*0040*/ 	.dword	_ZN39_INTERNAL_747e0116_4_k_cu_ebc71e5a_50274cuda3std3__48in_placeE
	.align		8
        /*0048*/ 	.dword	_ZN39_INTERNAL_747e0116_4_k_cu_ebc71e5a_50274cuda3std6ranges3__45__cpo4swapE
	.align		8
        /*0050*/ 	.dword	_ZN39_INTERNAL_747e0116_4_k_cu_ebc71e5a_50274cuda3std6ranges3__45__cpo9iter_moveE
	.align		8
        /*0058*/ 	.dword	_ZN39_INTERNAL_747e0116_4_k_cu_ebc71e5a_50274cute7productE
	.align		8
        /*0060*/ 	.dword	_ZN39_INTERNAL_747e0116_4_k_cu_ebc71e5a_50274cute1_E
	.align		8
        /*0068*/ 	.dword	$str$22
	.align		8
        /*0070*/ 	.dword	$str$23


//--------------------- .text._ZN7cutlass13device_kernelINS_4gemm6kernel13GemmUniversalIN4cute5tupleIJiiiiEEENS1_10collective13CollectiveMmaINS1_34MainloopSm90TmaGmmaWarpSpecializedILi11ENS5_IJNS4_1CILi1EEESB_SB_EEENS1_35KernelTmaWarpSpecializedCooperativeEEENS5_IJNSA_ILi128EEENSA_ILi512EEENSA_ILi16EEEEEENS_10bfloat16_tENS5_IJlSB_lEEESJ_SK_NS4_8TiledMMAINS4_8MMA_AtomIJNS4_4SM904GMMA28MMA_64x256x16_F32BF16BF16_SSILNSO_5MajorE0ELSQ_0ELNSO_7ScaleInE1ELSR_1EEEEEENS4_6LayoutINS5_IJNSA_ILi2EEESB_SB_EEENS5_IJSB_NSA_ILi0EEESX_EEEEENS5_IJNS4_10UnderscoreES10_S10_EEEEENS4_13SM90_TMA_LOADENS4_14ComposedLayoutINS4_7SwizzleILi1ELi4ELi3EEENS4_18smem_ptr_flag_bitsILi16EEENSU_INS5_IJNSA_ILi8EEESH_EEENS5_IJSH_SB_EEEEEEEvNS4_8identityES13_S1D_vS1E_EENS_8epilogue10collective6detail29Sm90TmaWarpSpecializedAdapterINS1H_15DefaultEpilogueISJ_SK_SK_NS1G_6thread17LinearCombinationISJ_Li1EffLNS1L_9ScaleType4KindE0ELNS_15FloatRoundStyleE2ESJ_EENS1_15EpilogueDefaultEEEEEvvEEEEvNT_6ParamsE --------------------------
	.section	.text._ZN7cutlass13device_kernelINS_4gemm6kernel13GemmUniversalIN4cute5tupleIJiiiiEEENS1_10collective13CollectiveMmaINS1_34MainloopSm90TmaGmmaWarpSpecializedILi11ENS5_IJNS4_1CILi1EEESB_SB_EEENS1_35KernelTmaWarpSpecializedCooperativeEEENS5_IJNSA_ILi128EEENSA_ILi512EEENSA_ILi16EEEEEENS_10bfloat16_tENS5_IJlSB_lEEESJ_SK_NS4_8TiledMMAINS4_8MMA_AtomIJNS4_4SM904GMMA28MMA_64x256x16_F32BF16BF16_SSILNSO_5MajorE0ELSQ_0ELNSO_7ScaleInE1ELSR_1EEEEEENS4_6LayoutINS5_IJNSA_ILi2EEESB_SB_EEENS5_IJSB_NSA_ILi0EEESX_EEEEENS5_IJNS4_10UnderscoreES10_S10_EEEEENS4_13SM90_TMA_LOADENS4_14ComposedLayoutINS4_7SwizzleILi1ELi4ELi3EEENS4_18smem_ptr_flag_bitsILi16EEENSU_INS5_IJNSA_ILi8EEESH_EEENS5_IJSH_SB_EEEEEEEvNS4_8identityES13_S1D_vS1E_EENS_8epilogue10collective6detail29Sm90TmaWarpSpecializedAdapterINS1H_15DefaultEpilogueISJ_SK_SK_NS1G_6thread17LinearCombinationISJ_Li1EffLNS1L_9ScaleType4KindE0ELNS_15FloatRoundStyleE2ESJ_EENS1_15EpilogueDefaultEEEEEvvEEEEvNT_6ParamsE,"ax",@progbits
	.align	128
.text._ZN7cutlass13device_kernelINS_4gemm6kernel13GemmUniversalIN4cute5tupleIJiiiiEEENS1_10collective13CollectiveMmaINS1_34MainloopSm90TmaGmmaWarpSpecializedILi11ENS5_IJNS4_1CILi1EEESB_SB_EEENS1_35KernelTmaWarpSpecializedCooperativeEEENS5_IJNSA_ILi128EEENSA_ILi512EEENSA_ILi16EEEEEENS_10bfloat16_tENS5_IJlSB_lEEESJ_SK_NS4_8TiledMMAINS4_8MMA_AtomIJNS4_4SM904GMMA28MMA_64x256x16_F32BF16BF16_SSILNSO_5MajorE0ELSQ_0ELNSO_7ScaleInE1ELSR_1EEEEEENS4_6LayoutINS5_IJNSA_ILi2EEESB_SB_EEENS5_IJSB_NSA_ILi0EEESX_EEEEENS5_IJNS4_10UnderscoreES10_S10_EEEEENS4_13SM90_TMA_LOADENS4_14ComposedLayoutINS4_7SwizzleILi1ELi4ELi3EEENS4_18smem_ptr_flag_bitsILi16EEENSU_INS5_IJNSA_ILi8EEESH_EEENS5_IJSH_SB_EEEEEEEvNS4_8identityES13_S1D_vS1E_EENS_8epilogue10collective6detail29Sm90TmaWarpSpecializedAdapterINS1H_15DefaultEpilogueISJ_SK_SK_NS1G_6thread17LinearCombinationISJ_Li1EffLNS1L_9ScaleType4KindE0ELNS_15FloatRoundStyleE2ESJ_EENS1_15EpilogueDefaultEEEEEvvEEEEvNT_6ParamsE:
        .type           _ZN7cutlass13device_kernelINS_4gemm6kernel13GemmUniversalIN4cute5tupleIJiiiiEEENS1_10collective13CollectiveMmaINS1_34MainloopSm90TmaGmmaWarpSpecializedILi11ENS5_IJNS4_1CILi1EEESB_SB_EEENS1_35KernelTmaWarpSpecializedCooperativeEEENS5_IJNSA_ILi128EEENSA_ILi512EEENSA_ILi16EEEEEENS_10bfloat16_tENS5_IJlSB_lEEESJ_SK_NS4_8TiledMMAINS4_8MMA_AtomIJNS4_4SM904GMMA28MMA_64x256x16_F32BF16BF16_SSILNSO_5MajorE0ELSQ_0ELNSO_7ScaleInE1ELSR_1EEEEEENS4_6LayoutINS5_IJNSA_ILi2EEESB_SB_EEENS5_IJSB_NSA_ILi0EEESX_EEEEENS5_IJNS4_10UnderscoreES10_S10_EEEEENS4_13SM90_TMA_LOADENS4_14ComposedLayoutINS4_7SwizzleILi1ELi4ELi3EEENS4_18smem_ptr_flag_bitsILi16EEENSU_INS5_IJNSA_ILi8EEESH_EEENS5_IJSH_SB_EEEEEEEvNS4_8identityES13_S1D_vS1E_EENS_8epilogue10collective6detail29Sm90TmaWarpSpecializedAdapterINS1H_15DefaultEpilogueISJ_SK_SK_NS1G_6thread17LinearCombinationISJ_Li1EffLNS1L_9ScaleType4KindE0ELNS_15FloatRoundStyleE2ESJ_EENS1_15EpilogueDefaultEEEEEvvEEEEvNT_6ParamsE,@function
        .size           _ZN7cutlass13device_kernelINS_4gemm6kernel13GemmUniversalIN4cute5tupleIJiiiiEEENS1_10collective13CollectiveMmaINS1_34MainloopSm90TmaGmmaWarpSpecializedILi11ENS5_IJNS4_1CILi1EEESB_SB_EEENS1_35KernelTmaWarpSpecializedCooperativeEEENS5_IJNSA_ILi128EEENSA_ILi512EEENSA_ILi16EEEEEENS_10bfloat16_tENS5_IJlSB_lEEESJ_SK_NS4_8TiledMMAINS4_8MMA_AtomIJNS4_4SM904GMMA28MMA_64x256x16_F32BF16BF16_SSILNSO_5MajorE0ELSQ_0ELNSO_7ScaleInE1ELSR_1EEEEEENS4_6LayoutINS5_IJNSA_ILi2EEESB_SB_EEENS5_IJSB_NSA_ILi0EEESX_EEEEENS5_IJNS4_10UnderscoreES10_S10_EEEEENS4_13SM90_TMA_LOADENS4_14ComposedLayoutINS4_7SwizzleILi1ELi4ELi3EEENS4_18smem_ptr_flag_bitsILi16EEENSU_INS5_IJNSA_ILi8EEESH_EEENS5_IJSH_SB_EEEEEEEvNS4_8identityES13_S1D_vS1E_EENS_8epilogue10collective6detail29Sm90TmaWarpSpecializedAdapterINS1H_15DefaultEpilogueISJ_SK_SK_NS1G_6thread17LinearCombinationISJ_Li1EffLNS1L_9ScaleType4KindE0ELNS_15FloatRoundStyleE2ESJ_EENS1_15EpilogueDefaultEEEEEvvEEEEvNT_6ParamsE,(.L_x_593 - _ZN7cutlass13device_kernelINS_4gemm6kernel13GemmUniversalIN4cute5tupleIJiiiiEEENS1_10collective13CollectiveMmaINS1_34MainloopSm90TmaGmmaWarpSpecializedILi11ENS5_IJNS4_1CILi1EEESB_SB_EEENS1_35KernelTmaWarpSpecializedCooperativeEEENS5_IJNSA_ILi128EEENSA_ILi512EEENSA_ILi16EEEEEENS_10bfloat16_tENS5_IJlSB_lEEESJ_SK_NS4_8TiledMMAINS4_8MMA_AtomIJNS4_4SM904GMMA28MMA_64x256x16_F32BF16BF16_SSILNSO_5MajorE0ELSQ_0ELNSO_7ScaleInE1ELSR_1EEEEEENS4_6LayoutINS5_IJNSA_ILi2EEESB_SB_EEENS5_IJSB_NSA_ILi0EEESX_EEEEENS5_IJNS4_10UnderscoreES10_S10_EEEEENS4_13SM90_TMA_LOADENS4_14ComposedLayoutINS4_7SwizzleILi1ELi4ELi3EEENS4_18smem_ptr_flag_bitsILi16EEENSU_INS5_IJNSA_ILi8EEESH_EEENS5_IJSH_SB_EEEEEEEvNS4_8identityES13_S1D_vS1E_EENS_8epilogue10collective6detail29Sm90TmaWarpSpecializedAdapterINS1H_15DefaultEpilogueISJ_SK_SK_NS1G_6thread17LinearCombinationISJ_Li1EffLNS1L_9ScaleType4KindE0ELNS_15FloatRoundStyleE2ESJ_EENS1_15EpilogueDefaultEEEEEvvEEEEvNT_6ParamsE)
        .other          _ZN7cutlass13device_kernelINS_4gemm6kernel13GemmUniversalIN4cute5tupleIJiiiiEEENS1_10collective13CollectiveMmaINS1_34MainloopSm90TmaGmmaWarpSpecializedILi11ENS5_IJNS4_1CILi1EEESB_SB_EEENS1_35KernelTmaWarpSpecializedCooperativeEEENS5_IJNSA_ILi128EEENSA_ILi512EEENSA_ILi16EEEEEENS_10bfloat16_tENS5_IJlSB_lEEESJ_SK_NS4_8TiledMMAINS4_8MMA_AtomIJNS4_4SM904GMMA28MMA_64x256x16_F32BF16BF16_SSILNSO_5MajorE0ELSQ_0ELNSO_7ScaleInE1ELSR_1EEEEEENS4_6LayoutINS5_IJNSA_ILi2EEESB_SB_EEENS5_IJSB_NSA_ILi0EEESX_EEEEENS5_IJNS4_10UnderscoreES10_S10_EEEEENS4_13SM90_TMA_LOADENS4_14ComposedLayoutINS4_7SwizzleILi1ELi4ELi3EEENS4_18smem_ptr_flag_bitsILi16EEENSU_INS5_IJNSA_ILi8EEESH_EEENS5_IJSH_SB_EEEEEEEvNS4_8identityES13_S1D_vS1E_EENS_8epilogue10collective6detail29Sm90TmaWarpSpecializedAdapterINS1H_15DefaultEpilogueISJ_SK_SK_NS1G_6thread17LinearCombinationISJ_Li1EffLNS1L_9ScaleType4KindE0ELNS_15FloatRoundStyleE2ESJ_EENS1_15EpilogueDefaultEEEEEvvEEEEvNT_6ParamsE,@"STO_CUDA_ENTRY STV_DEFAULT"
_ZN7cutlass13device_kernelINS_4gemm6kernel13GemmUniversalIN4cute5tupleIJiiiiEEENS1_10collective13CollectiveMmaINS1_34MainloopSm90TmaGmmaWarpSpecializedILi11ENS5_IJNS4_1CILi1EEESB_SB_EEENS1_35KernelTmaWarpSpecializedCooperativeEEENS5_IJNSA_ILi128EEENSA_ILi512EEENSA_ILi16EEEEEENS_10bfloat16_tENS5_IJlSB_lEEESJ_SK_NS4_8TiledMMAINS4_8MMA_AtomIJNS4_4SM904GMMA28MMA_64x256x16_F32BF16BF16_SSILNSO_5MajorE0ELSQ_0ELNSO_7ScaleInE1ELSR_1EEEEEENS4_6LayoutINS5_IJNSA_ILi2EEESB_SB_EEENS5_IJSB_NSA_ILi0EEESX_EEEEENS5_IJNS4_10UnderscoreES10_S10_EEEEENS4_13SM90_TMA_LOADENS4_14ComposedLayoutINS4_7SwizzleILi1ELi4ELi3EEENS4_18smem_ptr_flag_bitsILi16EEENSU_INS5_IJNSA_ILi8EEESH_EEENS5_IJSH_SB_EEEEEEEvNS4_8identityES13_S1D_vS1E_EENS_8epilogue10collective6detail29Sm90TmaWarpSpecializedAdapterINS1H_15DefaultEpilogueISJ_SK_SK_NS1G_6thread17LinearCombinationISJ_Li1EffLNS1L_9ScaleType4KindE0ELNS_15FloatRoundStyleE2ESJ_EENS1_15EpilogueDefaultEEEEEvvEEEEvNT_6ParamsE:
[----:B------:R-:W0:Y:S02]  /*0000*/  LDC R1, c[0x0][0x28] ;  /* 0x00000a00ff017b82 */ /* 0x000e240000000800 */
[----:B0-----:R-:W-:Y:S01]  /*0010*/  VIADD R1, R1, 0xfffffd38 ;  /* 0xfffffd3801017836 */ /* 0x001fe20000000000 */
[----:B------:R-:W0:Y:S01]  /*0020*/  S2R R3, SR_TID.X ;  /* 0x0000000000037919 */ /* 0x000e220000002100 */
[----:B------:R-:W-:Y:S01]  /*0030*/  ELECT P0, URZ, PT ;  /* 0x00000000003f782f */ /* 0x000fe20003800000 */
[----:B------:R-:W-:Y:S01]  /*0040*/  BSSY B0, `(.L_x_0) ;  /* 0x000000f000007945 */ /* 0x000fe20003800000 */
[--C-:B0-----:R-:W-:Y:S02]  /*0050*/  SHF.R.U32.HI R0, RZ, 0x5, R3.reuse ;  /* 0x00000005ff007819 */ /* 0x101fe40000011603 */
[----:B------:R-:W-:-:S03]  /*0060*/  SHF.R.U32.HI R3, RZ, 0x7, R3 ;  /* 0x00000007ff037819 */ /* 0x000fc60000011603 */
[----:B------:R-:W0:Y:S04]  /*0070*/  SHFL.IDX PT, R2, R0, RZ, 0x1f ;  /* 0x00001fff00027589 */ /* 0x000e2800000e0000 */
[----:B------:R1:W2:Y:S01]  /*0080*/  SHFL.IDX PT, R5, R3, RZ, 0x1f ;  /* 0x00001fff03057589 */ /* 0x0002a200000e0000 */
[----:B0-----:R-:W-:-:S13]  /*0090*/  ISETP.NE.OR P0, PT, R2, RZ, !P0 ;  /* 0x000000ff0200720c */ /* 0x001fda0004705670 */
[----:B-12---:R-:W-:Y:S05]  /*00a0*/  @P0 BRA `(.L_x_1) ;  /* 0x0000000000200947 */ /* 0x006fea0003800000 */
[----:B------:R-:W-:Y:S02]  /*00b0*/  ULDC.64 UR4, c[0x0][0x198] ;  /* 0x0000660000047ab9 */ /* 0x000fe40000000a00 */
[----:B------:R-:W-:Y:S02]  /*00c0*/  UIADD3 UR6, UP0, UR4, 0xf0, URZ ;  /* 0x000000f004067890 */ /* 0x000fe4000ff1e03f */
[----:B------:R-:W-:Y:S02]  /*00d0*/  UIADD3 UR4, UP1, UR4, 0x1f0, URZ ;  /* 0x000001f004047890 */ /* 0x000fe4000ff3e03f */
[----:B------:R-:W-:Y:S02]  /*00e0*/  UIADD3.X UR7, URZ, UR5, URZ, UP0, !UPT ;  /* 0x000000053f077290 */ /* 0x000fe400087fe43f */
[----:B------:R-:W-:-:S07]  /*00f0*/  UIADD3.X UR5, URZ, UR5, URZ, UP1, !UPT ;  /* 0x000000053f057290 */ /* 0x000fce0008ffe43f */
[----:B------:R0:W-:Y:S02]  /*0100*/  UTMACCTL.PF [UR6] ;  /* 0x00000000060079b9 */ /* 0x0001e40008040000 */
[----:B------:R0:W-:Y:S02]  /*0110*/  UTMACCTL.PF [UR4] ;  /* 0x00000000040079b9 */ /* 0x0001e40008040000 */
[----:B0-----:R-:W-:Y:S01]  /*0120*/  NOP ;  /* 0x0000000000007918 */ /* 0x001fe20000000000 */
.L_x_1:
[----:B------:R-:W-:Y:S05]  /*0130*/  BSYNC B0 ;  /* 0x0000000000007941 */ /* 0x000fea0003800000 */
.L_x_0:
[----:B------:R-:W0:Y:S02]  /*0140*/  SHFL.IDX PT, R3, R0, RZ, 0x1f ;  /* 0x00001fff00037589 */ /* 0x000e2400000e0000 */
[----:B0-----:R-:W-:-:S13]  /*0150*/  ISETP.NE.AND P0, PT, R3, RZ, PT ;  /* 0x000000ff0300720c */ /* 0x001fda0003f05270 */
[----:B------:R-:W-:Y:S05]  /*0160*/  @P0 BRA `(.L_x_2) ;  /* 0x00000000009c0947 */ /* 0x000fea0003800000 */
[----:B------:R-:W-:Y:S01]  /*0170*/  ELECT P0, URZ, PT ;  /* 0x00000000003f782f */ /* 0x000fe20003800000 */
[----:B------:R-:W-:-:S12]  /*0180*/  BSSY B0, `(.L_x_2) ;  /* 0x0000025000007945 */ /* 0x000fd80003800000 */
[----:B------:R-:W-:Y:S05]  /*0190*/  @!P0 BRA `(.L_x_3) ;  /* 0x00000000008c8947 */ /* 0x000fea0003800000 */
[----:B------:R-:W0:Y:S01]  /*01a0*/  S2UR UR8, SR_CgaCtaId ;  /* 0x00000000000879c3 */ /* 0x000e220000008800 */
[----:B------:R-:W-:Y:S01]  /*01b0*/  UMOV UR4, 0x400 ;  /* 0x0000040000047882 */ /* 0x000fe20000000000 */
[----:B------:R-:W-:Y:S01]  /*01c0*/  UMOV UR5, 0x1 ;  /* 0x0000000100057882 */ /* 0x000fe20000000000 */
[----:B------:R-:W-:Y:S02]  /*01d0*/  UMOV UR6, 0x100 ;  /* 0x0000010000067882 */ /* 0x000fe40000000000 */
[----:B------:R-:W-:-:S04]  /*01e0*/  UIADD3 UR6, -UR6, 0x100000, URZ ;  /* 0x0010000006067890 */ /* 0x000fc8000fffe13f */
[----:B------:R-:W-:Y:S02]  /*01f0*/  USHF.L.U32 UR7, UR6, 0xb, URZ ;  /* 0x0000000b06077899 */ /* 0x000fe4000800063f */
[----:B------:R-:W-:Y:S02]  /*0200*/  USHF.L.U32 UR6, UR6, 0x1, URZ ;  /* 0x0000000106067899 */ /* 0x000fe4000800063f */
[----:B0-----:R-:W-:Y:S02]  /*0210*/  ULEA UR8, UR8, UR4, 0x18 ;  /* 0x0000000408087291 */ /* 0x001fe4000f8ec03f */
[----:B------:R-:W-:-:S04]  /*0220*/  UIADD3 UR4, -UR5, 0x100000, URZ ;  /* 0x0010000005047890 */ /* 0x000fc8000fffe13f */
[----:B------:R-:W-:Y:S02]  /*0230*/  USHF.L.U32 UR5, UR4, 0xb, URZ ;  /* 0x0000000b04057899 */ /* 0x000fe4000800063f */
[----:B------:R-:W-:Y:S01]  /*0240*/  USHF.L.U32 UR4, UR4, 0x1, URZ ;  /* 0x0000000104047899 */ /* 0x000fe2000800063f */
[----:B------:R-:W0:Y:S11]  /*0250*/  FENCE.VIEW.ASYNC.S ;  /* 0x00000000000073c6 */ /* 0x000e360000000000 */
[----:B0-----:R0:W1:Y:S01]  /*0260*/  SYNCS.EXCH.64 URZ, [UR8], UR4 ;  /* 0x00000004083f75b2 */ /* 0x0010620008000100 */
[----:B------:R0:W2:Y:S01]  /*0270*/  SYNCS.EXCH.64 URZ, [UR8+0x58], UR6 ;  /* 0x00005806083f75b2 */ /* 0x0000a20008000100 */
[----:B------:R0:W3:Y:S01]  /*0280*/  SYNCS.EXCH.64 URZ, [UR8+0x8], UR4 ;  /* 0x00000804083f75b2 */ /* 0x0000e20008000100 */
[----:B------:R0:W4:Y:S01]  /*0290*/  SYNCS.EXCH.64 URZ, [UR8+0x60], UR6 ;  /* 0x00006006083f75b2 */ /* 0x0001220008000100 */
[----:B------:R0:W0:Y:S01]  /*02a0*/  SYNCS.EXCH.64 URZ, [UR8+0x10], UR4 ;  /* 0x00001004083f75b2 */ /* 0x0000220008000100 */
        /* <DEDUP_REMOVED lines=17> */
[----:B------:R-:W-:Y:S01]  /*03c0*/  NOP ;  /* 0x0000000000007918 */ /* 0x000fe20000000000 */
.L_x_3:
[----:B0-----:R-:W-:Y:S05]  /*03d0*/  BSYNC B0 ;  /* 0x0000000000007941 */ /* 0x001fea0003800000 */
.L_x_2:
[----:B------:R-:W0:Y:S01]  /*03e0*/  SHFL.IDX PT, R0, R0, RZ, 0x1f ;  /* 0x00001fff00007589 */ /* 0x000e2200000e0000 */
[----:B------:R-:W5:Y:S01]  /*03f0*/  LDC R3, c[0x0][0x65c] ;  /* 0x00019700ff037b82 */ /* 0x000f620000000800 */
[----:B------:R-:W-:Y:S02]  /*0400*/  ELECT P0, URZ, PT ;  /* 0x00000000003f782f */ /* 0x000fe40003800000 */
[C---:B------:R-:W-:Y:S01]  /*0410*/  ISETP.NE.AND P2, PT, R5.reuse, RZ, PT ;  /* 0x000000ff0500720c */ /* 0x040fe20003f45270 */
[----:B------:R-:W1:Y:S01]  /*0420*/  S2R R6, SR_CTAID.Y ;  /* 0x0000000000067919 */ /* 0x000e620000002600 */
[----:B------:R-:W-:Y:S01]  /*0430*/  UMOV UR4, 0x20 ;  /* 0x0000002000047882 */ /* 0x000fe20000000000 */
[----:B------:R-:W-:Y:S01]  /*0440*/  VIADD R7, R5, 0xffffffff ;  /* 0xffffffff05077836 */ /* 0x000fe20000000000 */
[----:B------:R-:W-:Y:S01]  /*0450*/  NOP ;  /* 0x0000000000007918 */ /* 0x000fe20000000000 */
[----:B------:R-:W2:Y:S01]  /*0460*/  S2R R4, SR_CTAID.X ;  /* 0x0000000000047919 */ /* 0x000ea20000002500 */
[----:B------:R-:W-:-:S02]  /*0470*/  NOP ;  /* 0x0000000000007918 */ /* 0x000fc40000000000 */
[----:B------:R-:W-:Y:S02]  /*0480*/  ISETP.GE.U32.AND P1, PT, R7, 0x2, PT ;  /* 0x000000020700780c */ /* 0x000fe40003f26070 */
[----:B0-----:R-:W-:Y:S02]  /*0490*/  ISETP.NE.OR P0, PT, R0, RZ, !P0 ;  /* 0x000000ff0000720c */ /* 0x001fe40004705670 */
[----:B-----5:R-:W-:Y:S02]  /*04a0*/  ISETP.NE.AND P3, PT, R3, 0x1, PT ;  /* 0x000000010300780c */ /* 0x020fe40003f65270 */
[----:B------:R-:W-:-:S04]  /*04b0*/  SHF.R.S32.HI R3, RZ, 0x1f, R2 ;  /* 0x0000001fff037819 */ /* 0x000fc80000011402 */
[----:B------:R-:W-:-:S04]  /*04c0*/  LEA.HI R3, R3, R2, RZ, 0x2 ;  /* 0x0000000203037211 */ /* 0x000fc800078f10ff */
[----:B------:R-:W-:Y:S01]  /*04d0*/  LOP3.LUT R3, R3, 0xfffffffc, RZ, 0xc0, !PT ;  /* 0xfffffffc03037812 */ /* 0x000fe200078ec0ff */
[----:B------:R-:W-:Y:S01]  /*04e0*/  VOTEU.ALL UP0, P0 ;  /* 0x00000000003f7886 */ /* 0x000fe20000000000 */
[----:B------:R-:W-:Y:S01]  /*04f0*/  VOTEU.ALL UP1, P0 ;  /* 0x00000000003f7886 */ /* 0x000fe20000020000 */
[----:B------:R-:W2:Y:S01]  /*0500*/  @P3 LDC R9, c[0x0][0x10] ;  /* 0x00000400ff093b82 */ /* 0x000ea20000000800 */
[----:B------:R-:W-:Y:S02]  /*0510*/  @P3 IMAD.MOV.U32 R13, RZ, RZ, RZ ;  /* 0x000000ffff0d3224 */ /* 0x000fe400078e00ff */
[----:B------:R-:W-:Y:S01]  /*0520*/  IMAD.IADD R0, R2, 0x1, -R3 ;  /* 0x0000000102007824 */ /* 0x000fe200078e0a03 */
[----:B------:R-:W-:Y:S01]  /*0530*/  @!UP0 UMOV UR6, 0x400 ;  /* 0x0000040000068882 */ /* 0x000fe20000000000 */
[----:B------:R-:W-:-:S04]  /*0540*/  @!UP0 UIADD3 UR4, -UR4, 0x100000, URZ ;  /* 0x0010000004048890 */ /* 0x000fc8000fffe13f */
[----:B------:R-:W-:Y:S02]  /*0550*/  @!UP0 USHF.L.U32 UR5, UR4, 0xb, URZ ;  /* 0x0000000b04058899 */ /* 0x000fe4000800063f */
[----:B------:R-:W-:Y:S01]  /*0560*/  @!UP0 USHF.L.U32 UR4, UR4, 0x1, URZ ;  /* 0x0000000104048899 */ /* 0x000fe2000800063f */
[----:B-1----:R-:W-:Y:S01]  /*0570*/  @P3 IMAD.MOV.U32 R2, RZ, RZ, R6 ;  /* 0x000000ffff023224 */ /* 0x002fe200078e0006 */
[----:B------:R-:W0:Y:S01]  /*0580*/  @!UP0 S2UR UR7, SR_CgaCtaId ;  /* 0x00000000000789c3 */ /* 0x000e220000008800 */
[----:B------:R-:W-:-:S07]  /*0590*/  @P3 IMAD.MOV.U32 R3, RZ, RZ, RZ ;  /* 0x000000ffff033224 */ /* 0x000fce00078e00ff */
[----:B------:R-:W1:Y:S01]  /*05a0*/  @!P3 LDC R11, c[0x0][0xc] ;  /* 0x00000300ff0bbb82 */ /* 0x000e620000000800 */
[----:B--2---:R-:W-:-:S04]  /*05b0*/  @P3 IMAD.WIDE.U32 R8, R4, R9, R2 ;  /* 0x0000000904083225 */ /* 0x004fc800078e0002 */
[----:B------:R-:W-:Y:S02]  /*05c0*/  @P3 IMAD.MOV.U32 R12, RZ, RZ, R8 ;  /* 0x000000ffff0c3224 */ /* 0x000fe400078e0008 */
[----:B------:R-:W-:Y:S01]  /*05d0*/  @P3 IMAD.IADD R16, R9, 0x1, R13 ;  /* 0x0000000109103824 */ /* 0x000fe200078e020d */
[----:B0-----:R-:W-:Y:S01]  /*05e0*/  @!UP0 ULEA UR6, UR7, UR6, 0x18 ;  /* 0x0000000607068291 */ /* 0x001fe2000f8ec03f */
[----:B------:R-:W-:Y:S01]  /*05f0*/  VOTEU.ALL UP0, P0 ;  /* 0x00000000003f7886 */ /* 0x000fe20000000000 */
[----:B------:R-:W-:-:S04]  /*0600*/  ISETP.NE.AND P0, PT, R0, 0x3, PT ;  /* 0x000000030000780c */ /* 0x000fc80003f05270 */
[----:B------:R-:W-:-:S04]  /*0610*/  ISETP.EQ.OR P0, PT, R0, RZ, !P0 ;  /* 0x000000ff0000720c */ /* 0x000fc80004702670 */
[----:B------:R-:W-:Y:S01]  /*0620*/  ISETP.EQ.AND P0, PT, R5, RZ, P0 ;  /* 0x000000ff0500720c */ /* 0x000fe20000702270 */
[----:B------:R-:W-:Y:S01]  /*0630*/  IMAD.MOV.U32 R5, RZ, RZ, RZ ;  /* 0x000000ffff057224 */ /* 0x000fe200078e00ff */
[----:B------:R-:W0:Y:S02]  /*0640*/  FENCE.VIEW.ASYNC.S ;  /* 0x00000000000073c6 */ /* 0x000e240000000000 */
[----:B0-----:R0:W3:Y:S01]  /*0650*/  @!UP0 SYNCS.EXCH.64 URZ, [UR6+0xc0], UR4 ;  /* 0x0000c004063f85b2 */ /* 0x0010e20008000100 */
[----:B------:R-:W-:Y:S01]  /*0660*/  SEL R17, RZ, 0x1, !P0 ;  /* 0x00000001ff117807 */ /* 0x000fe20004000000 */
[----:B-1----:R-:W-:-:S03]  /*0670*/  @!P3 IMAD.WIDE.U32 R2, R11, R6, R4 ;  /* 0x000000060b02b225 */ /* 0x002fc600078e0004 */
[----:B------:R-:W-:Y:S01]  /*0680*/  SEL R17, R17, 0x2, P1 ;  /* 0x0000000211117807 */ /* 0x000fe20000800000 */
[----:B------:R-:W-:Y:S02]  /*0690*/  @!P3 IMAD.MOV.U32 R12, RZ, RZ, R2 ;  /* 0x000000ffff0cb224 */ /* 0x000fe400078e0002 */
[----:B------:R-:W-:-:S03]  /*06a0*/  @!P3 IMAD.MOV.U32 R16, RZ, RZ, R3 ;  /* 0x000000ffff10b224 */ /* 0x000fc600078e0003 */
[----:B------:R0:W-:Y:S04]  /*06b0*/  STL [R1+0x204], R12 ;  /* 0x0002040c01007387 */ /* 0x0001e80000100800 */
[----:B------:R0:W-:Y:S01]  /*06c0*/  STL [R1+0x200], R16 ;  /* 0x0002001001007387 */ /* 0x0001e20000100800 */
[----:B------:R0:W3:Y:S01]  /*06d0*/  @!UP1 SYNCS.EXCH.64 URZ, [UR6+0xc8], UR4 ;  /* 0x0000c804063f95b2 */ /* 0x0000e20008000100 */
[----:B------:R-:W-:Y:S01]  /*06e0*/  NOP ;  /* 0x0000000000007918 */ /* 0x000fe20000000000 */
[----:B---34-:R-:W-:Y:S06]  /*06f0*/  BAR.SYNC.DEFER_BLOCKING 0x0 ;  /* 0x0000000000007b1d */ /* 0x018fec0000010000 */
[----:B------:R-:W-:Y:S05]  /*0700*/  @!P2 BRA `(.L_x_4) ;  /* 0x000001300008a947 */ /* 0x000fea0003800000 */
[----:B------:R-:W-:-:S13]  /*0710*/  ISETP.GT.U32.AND P0, PT, R7, 0x1, PT ;  /* 0x000000010700780c */ /* 0x000fda0003f04070 */
[----:B0-----:R-:W-:Y:S05]  /*0720*/  @P0 EXIT ;  /* 0x000000000000094d */ /* 0x001fea0003800000 */
[----:B------:R-:W-:Y:S01]  /*0730*/  ULDC.64 UR4, c[0x0][0x650] ;  /* 0x0001940000047ab9 */ /* 0x000fe20000000a00 */
[----:B------:R-:W-:Y:S01]  /*0740*/  PRMT R0, RZ, 0x7610, R0 ;  /* 0x00007610ff007816 */ /* 0x000fe20000000000 */
[----:B------:R-:W-:Y:S01]  /*0750*/  IMAD.MOV.U32 R18, RZ, RZ, -0x1 ;  /* 0xffffffffff127424 */ /* 0x000fe200078e00ff */
[----:B------:R-:W-:Y:S01]  /*0760*/  ISETP.GE.U32.AND P0, PT, R12, UR4, PT ;  /* 0x000000040c007c0c */ /* 0x000fe2000bf06070 */
[----:B------:R-:W-:Y:S02]  /*0770*/  IMAD.MOV.U32 R19, RZ, RZ, -0x1 ;  /* 0xffffffffff137424 */ /* 0x000fe400078e00ff */
[----:B------:R-:W-:Y:S01]  /*0780*/  IMAD.MOV.U32 R155, RZ, RZ, -0x1 ;  /* 0xffffffffff9b7424 */ /* 0x000fe200078e00ff */
[----:B------:R-:W-:-:S13]  /*0790*/  ISETP.GE.U32.AND.EX P0, PT, R16, UR5, PT, P0 ;  /* 0x0000000510007c0c */ /* 0x000fda000bf06100 */
[----:B------:R-:W-:Y:S05]  /*07a0*/  @P0 BRA `(.L_x_5) ;  /* 0x0000000400600947 */ /* 0x000fea0003800000 */
[----:B------:R-:W0:Y:S01]  /*07b0*/  LDC.64 R14, c[0x0][0x628] ;  /* 0x00018a00ff0e7b82 */ /* 0x000e220000000a00 */
[----:B------:R-:W-:Y:S02]  /*07c0*/  IMAD.MOV.U32 R2, RZ, RZ, R12 ;  /* 0x000000ffff027224 */ /* 0x000fe400078e000c */
[----:B------:R-:W-:-:S05]  /*07d0*/  IMAD.MOV.U32 R3, RZ, RZ, R16 ;  /* 0x000000ffff037224 */ /* 0x000fca00078e0010 */
[----:B------:R-:W1:Y:S08]  /*07e0*/  LDC R0, c[0x0][0x630] ;  /* 0x00018c00ff007b82 */ /* 0x000e700000000800 */
[----:B------:R-:W2:Y:S01]  /*07f0*/  LDC.64 R18, c[0x0][0x620] ;  /* 0x00018800ff127b82 */ /* 0x000ea20000000a00 */
[----:B0-----:R-:W-:-:S04]  /*0800*/  ISETP.NE.U32.AND P0, PT, R14, RZ, PT ;  /* 0x000000ff0e00720c */ /* 0x001fc80003f05070 */
[----:B------:R-:W-:-:S13]  /*0810*/  ISETP.NE.AND.EX P0, PT, R15, RZ, PT, P0 ;  /* 0x000000ff0f00720c */ /* 0x000fda0003f05300 */
[----:B-12---:R-:W-:Y:S05]  /*0820*/  @!P0 BRA `(.L_x_6) ;  /* 0x0000000000288947 */ /* 0x006fea0003800000 */
[----:B------:R-:W0:Y:S02]  /*0830*/  LDC R7, c[0x0][0x634] ;  /* 0x00018d00ff077b82 */ /* 0x000e240000000800 */
[----:B0-----:R-:W-:-:S05]  /*0840*/  IADD3 R7, P0, R12, R7, RZ ;  /* 0x000000070c077210 */ /* 0x001fca0007f1e0ff */
[----:B------:R-:W-:-:S04]  /*0850*/  IMAD.X R13, RZ, RZ, R16, P0 ;  /* 0x000000ffff0d7224 */ /* 0x000fc800000e0610 */
[----:B------:R-:W-:-:S04]  /*0860*/  IMAD.WIDE.U32 R2, R13, R14, RZ ;  /* 0x0000000e0d027225 */ /* 0x000fc800078e00ff */
[----:B------:R-:W-:-:S04]  /*0870*/  IMAD.WIDE.U32 R8, P0, R7, R15, R2 ;  /* 0x0000000f07087225 */ /* 0x000fc80007800002 */
[----:B------:R-:W-:-:S04]  /*0880*/  IMAD.WIDE.U32 R2, R7, R14, RZ ;  /* 0x0000000e07027225 */ /* 0x000fc800078e00ff */
[----:B------:R-:W-:Y:S01]  /*0890*/  IMAD.X R11, RZ, RZ, RZ, P0 ;  /* 0x000000ffff0b7224 */ /* 0x000fe200000e06ff */
[----:B------:R-:W-:Y:S01]  /*08a0*/  IADD3 RZ, P0, R3, R8, RZ ;  /* 0x0000000803ff7210 */ /* 0x000fe20007f1e0ff */
[----:B------:R-:W-:-:S04]  /*08b0*/  IMAD.MOV.U32 R10, RZ, RZ, R9 ;  /* 0x000000ffff0a7224 */ /* 0x000fc800078e0009 */
[----:B------:R-:W-:-:S08]  /*08c0*/  IMAD.WIDE.U32.X R2, R13, R15, R10, P0 ;  /* 0x0000000f0d027225 */ /* 0x000fd000000e040a */
.L_x_6:
[-CC-:B------:R-:W-:Y:S01]  /*08d0*/  SHF.R.U64 R155, R2, R0.reuse, R3.reuse ;  /* 0x00000000029b7219 */ /* 0x180fe20000001203 */
[----:B------:R-:W0:Y:S01]  /*08e0*/  LDC.64 R20, c[0x0][0x640] ;  /* 0x00019000ff147b82 */ /* 0x000e220000000a00 */
[----:B------:R-:W-:Y:S01]  /*08f0*/  SHF.R.U32.HI R2, RZ, R0, R3 ;  /* 0x00000000ff027219 */ /* 0x000fe20000011603 */
[----:B------:R-:W-:Y:S01]  /*0900*/  ULDC UR4, c[0x0][0x150] ;  /* 0x0000540000047ab9 */ /* 0x000fe20000000800 */
[----:B------:R-:W-:Y:S01]  /*0910*/  I2FP.F32.U32 R0, R4 ;  /* 0x0000000400007245 */ /* 0x000fe20000201000 */
[----:B------:R-:W-:Y:S01]  /*0920*/  IMAD.MOV.U32 R3, RZ, RZ, R16 ;  /* 0x000000ffff037224 */ /* 0x000fe200078e0010 */
[----:B------:R-:W-:-:S03]  /*0930*/  IADD3 R7, P0, RZ, -R155, RZ ;  /* 0x8000009bff077210 */ /* 0x000fc60007f1e0ff */
[----:B------:R-:W1:Y:S01]  /*0940*/  LDC R10, c[0x0][0x618] ;  /* 0x00018600ff0a7b82 */ /* 0x000e620000000800 */
[----:B------:R-:W-:Y:S01]  /*0950*/  FMUL R0, R0, UR4 ;  /* 0x0000000400007c20 */ /* 0x000fe20008400000 */
[----:B------:R-:W-:Y:S01]  /*0960*/  IMAD.X R9, RZ, RZ, ~R2, P0 ;  /* 0x000000ffff097224 */ /* 0x000fe200000e0e02 */
[----:B------:R-:W-:Y:S01]  /*0970*/  ULDC UR4, c[0x0][0x154] ;  /* 0x0000550000047ab9 */ /* 0x000fe20000000800 */
[----:B------:R-:W-:Y:S02]  /*0980*/  IMAD.MOV.U32 R2, RZ, RZ, R12 ;  /* 0x000000ffff027224 */ /* 0x000fe400078e000c */
[-C--:B------:R-:W-:Y:S01]  /*0990*/  IMAD R8, R9, R18.reuse, RZ ;  /* 0x0000001209087224 */ /* 0x080fe200078e02ff */
[----:B------:R-:W2:Y:S01]  /*09a0*/  F2I.U32.TRUNC.NTZ R0, R0 ;  /* 0x0000000000007305 */ /* 0x000ea2000020f000 */
[----:B------:R-:W3:Y:S01]  /*09b0*/  LDC R5, c[0x0][0x144] ;  /* 0x00005100ff057b82 */ /* 0x000ee20000000800 */
[----:B------:R-:W-:-:S04]  /*09c0*/  IMAD.WIDE.U32 R2, R7, R18, R2 ;  /* 0x0000001207027225 */ /* 0x000fc800078e0002 */
[----:B------:R-:W-:Y:S02]  /*09d0*/  IMAD R7, R7, R19, R8 ;  /* 0x0000001307077224 */ /* 0x000fe400078e0208 */
[----:B------:R-:W-:Y:S01]  /*09e0*/  IMAD.MOV.U32 R8, RZ, RZ, 0x1 ;  /* 0x00000001ff087424 */ /* 0x000fe200078e00ff */
[----:B------:R-:W4:Y:S01]  /*09f0*/  LDC R14, c[0x0][0x608] ;  /* 0x00018200ff0e7b82 */ /* 0x000f220000000800 */
[----:B------:R-:W-:Y:S01]  /*0a00*/  IMAD.IADD R7, R3, 0x1, R7 ;  /* 0x0000000103077824 */ /* 0x000fe200078e0207 */
[----:B0-----:R-:W-:Y:S01]  /*0a10*/  ISETP.NE.U32.AND P0, PT, R20, RZ, PT ;  /* 0x000000ff1400720c */ /* 0x001fe20003f05070 */
[----:B--2---:R-:W-:-:S03]  /*0a20*/  IMAD.MOV R3, RZ, RZ, -R0 ;  /* 0x000000ffff037224 */ /* 0x004fc600078e0a00 */
[----:B------:R-:W-:Y:S02]  /*0a30*/  ISETP.NE.AND.EX P0, PT, R21, RZ, PT, P0 ;  /* 0x000000ff1500720c */ /* 0x000fe40003f05300 */
[----:B------:R-:W0:Y:S01]  /*0a40*/  LDC R9, c[0x0][0x658] ;  /* 0x00019600ff097b82 */ /* 0x000e220000000800 */
[--C-:B-1----:R-:W-:Y:S02]  /*0a50*/  SHF.R.U64 R12, R2, R10, R7.reuse ;  /* 0x0000000a020c7219 */ /* 0x102fe40000001207 */
[----:B------:R-:W-:Y:S02]  /*0a60*/  I2FP.F32.U32 R2, R6 ;  /* 0x0000000600027245 */ /* 0x000fe40000201000 */
[----:B------:R-:W-:-:S03]  /*0a70*/  SHF.R.U32.HI R7, RZ, R10, R7 ;  /* 0x0000000aff077219 */ /* 0x000fc60000011607 */
[----:B------:R-:W1:Y:S01]  /*0a80*/  LDC R13, c[0x0][0x148] ;  /* 0x00005200ff0d7b82 */ /* 0x000e620000000800 */
[----:B---3--:R-:W-:Y:S02]  /*0a90*/  IMAD R0, R5, R3, R4 ;  /* 0x0000000305007224 */ /* 0x008fe400078e0204 */
[----:B------:R-:W-:Y:S01]  /*0aa0*/  FMUL R3, R2, UR4 ;  /* 0x0000000402037c20 */ /* 0x000fe20008400000 */
[----:B------:R-:W-:-:S03]  /*0ab0*/  IMAD.MOV.U32 R2, RZ, RZ, -0x1 ;  /* 0xffffffffff027424 */ /* 0x000fc600078e00ff */
[----:B------:R2:W3:Y:S01]  /*0ac0*/  F2I.U32.TRUNC.NTZ R11, R3 ;  /* 0x00000003000b7305 */ /* 0x0004e2000020f000 */
[----:B------:R-:W1:Y:S01]  /*0ad0*/  LDC R19, c[0x0][0x600] ;  /* 0x00018000ff137b82 */ /* 0x000e620000000800 */
[-CC-:B----4-:R-:W-:Y:S02]  /*0ae0*/  SHF.R.U64 R25, R12, R14.reuse, R7.reuse ;  /* 0x0000000e0c197219 */ /* 0x190fe40000001207 */
[----:B------:R-:W-:-:S05]  /*0af0*/  SHF.R.U32.HI R4, RZ, R14, R7 ;  /* 0x0000000eff047219 */ /* 0x000fca0000011607 */
[----:B------:R-:W4:Y:S01]  /*0b00*/  LDC R16, c[0x0][0x648] ;  /* 0x00019200ff107b82 */ /* 0x000f220000000800 */
[-CC-:B0-----:R-:W-:Y:S02]  /*0b10*/  SHF.R.U64 R14, R25, R9.reuse, R4.reuse ;  /* 0x00000009190e7219 */ /* 0x181fe40000001204 */
[-C--:B------:R-:W-:Y:S02]  /*0b20*/  SHF.L.U32 R2, R2, R9.reuse, RZ ;  /* 0x0000000902027219 */ /* 0x080fe400000006ff */
[-C--:B------:R-:W-:Y:S02]  /*0b30*/  SHF.R.U32.HI R4, RZ, R9.reuse, R4 ;  /* 0x00000009ff047219 */ /* 0x080fe40000011604 */
[----:B------:R-:W-:Y:S01]  /*0b40*/  LOP3.LUT R10, RZ, R2, RZ, 0x33, !PT ;  /* 0x00000002ff0a7212 */ /* 0x000fe200078e33ff */
[----:B------:R-:W0:Y:S01]  /*0b50*/  LDC R23, c[0x0][0x638] ;  /* 0x00018e00ff177b82 */ /* 0x000e220000000800 */
[----:B------:R-:W-:Y:S01]  /*0b60*/  SHF.L.U32 R7, R8, R9, RZ ;  /* 0x0000000908077219 */ /* 0x000fe200000006ff */
[----:B------:R-:W-:-:S02]  /*0b70*/  IMAD.MOV.U32 R2, RZ, RZ, R14 ;  /* 0x000000ffff027224 */ /* 0x000fc400078e000e */
[----:B--2---:R-:W-:-:S04]  /*0b80*/  IMAD.MOV.U32 R3, RZ, RZ, R4 ;  /* 0x000000ffff037224 */ /* 0x004fc800078e0004 */
[----:B------:R-:W2:Y:S01]  /*0b90*/  LDC R18, c[0x0][0x610] ;  /* 0x00018400ff127b82 */ /* 0x000ea20000000800 */
[----:B---3--:R-:W-:Y:S05]  /*0ba0*/  @!P0 BRA `(.L_x_7) ;  /* 0x0000000000288947 */ /* 0x008fea0003800000 */
[----:B------:R-:W3:Y:S02]  /*0bb0*/  LDC R9, c[0x0][0x64c] ;  /* 0x00019300ff097b82 */ /* 0x000ee40000000800 */
[----:B---3--:R-:W-:-:S05]  /*0bc0*/  IADD3 R9, P0, R14, R9, RZ ;  /* 0x000000090e097210 */ /* 0x008fca0007f1e0ff */
        /* <DEDUP_REMOVED lines=8> */
.L_x_7:
[----:B----4-:R-:W-:Y:S01]  /*0c50*/  SHF.R.U64 R2, R2, R16, R3 ;  /* 0x0000001002027219 */ /* 0x010fe20000001203 */
[----:B-1----:R-:W-:Y:S01]  /*0c60*/  VIADD R3, R19, 0xffffffff ;  /* 0xffffffff13037836 */ /* 0x002fe20000000000 */
[----:B------:R-:W-:Y:S01]  /*0c70*/  LOP3.LUT R10, R25, R10, RZ, 0xc0, !PT ;  /* 0x0000000a190a7212 */ /* 0x000fe200078ec0ff */
[----:B------:R-:W-:Y:S02]  /*0c80*/  IMAD.MOV R11, RZ, RZ, -R11 ;  /* 0x000000ffff0b7224 */ /* 0x000fe400078e0a0b */
[----:B------:R-:W-:Y:S01]  /*0c90*/  IMAD.MOV R4, RZ, RZ, -R2 ;  /* 0x000000ffff047224 */ /* 0x000fe200078e0a02 */
[----:B------:R-:W-:Y:S01]  /*0ca0*/  LOP3.LUT R3, R12, R3, RZ, 0xc0, !PT ;  /* 0x000000030c037212 */ /* 0x000fe200078ec0ff */
[----:B------:R-:W-:Y:S02]  /*0cb0*/  IMAD R7, R7, R2, R10 ;  /* 0x0000000207077224 */ /* 0x000fe400078e020a */
[----:B------:R-:W-:Y:S02]  /*0cc0*/  @P3 IMAD R0, R13, R11, R6 ;  /* 0x0000000b0d003224 */ /* 0x000fe400078e0206 */
[----:B0-----:R-:W-:-:S02]  /*0cd0*/  IMAD R2, R4, R23, R14 ;  /* 0x0000001704027224 */ /* 0x001fc400078e020e */
[----:B--2---:R-:W-:Y:S02]  /*0ce0*/  IMAD R18, R7, R18, R0 ;  /* 0x0000001207127224 */ /* 0x004fe400078e0200 */
[----:B------:R-:W-:Y:S02]  /*0cf0*/  IMAD R3, R2, R19, R3 ;  /* 0x0000001302037224 */ /* 0x000fe400078e0203 */
[----:B------:R-:W-:-:S03]  /*0d00*/  IMAD.MOV.U32 R0, RZ, RZ, 0x1 ;  /* 0x00000001ff007424 */ /* 0x000fc600078e00ff */
[----:B------:R-:W-:Y:S02]  /*0d10*/  SEL R19, R3, R18, !P3 ;  /* 0x0000001203137207 */ /* 0x000fe40005800000 */
[----:B------:R-:W-:-:S07]  /*0d20*/  SEL R18, R18, R3, !P3 ;  /* 0x0000000312127207 */ /* 0x000fce0005800000 */
.L_x_5:
[----:B------:R-:W-:-:S08]  /*0d30*/  NOP ;  /* 0x0000000000007918 */ /* 0x000fd00000000000 */
[----:B------:R-:W0:Y:S02]  /*0d40*/  USETMAXREG.TRY_ALLOC.CTAPOOL UP0, 0xf0 ;  /* 0x000000f0000079c8 */ /* 0x000e240008000600 */
[----:B0-----:R-:W-:-:S13]  /*0d50*/  PLOP3.LUT P0, PT, PT, PT, UP0, 0x80, 0x0 ;  /* 0x000000000000781c */ /* 0x001fda0003f0f008 */
[----:B------:R-:W-:Y:S05]  /*0d60*/  @!P0 BRA `(.L_x_5) ;  /* 0xfffffffc00f08947 */ /* 0x000fea000383ffff */
[----:B------:R-:W-:Y:S01]  /*0d70*/  ULDC.64 UR4, c[0x0][0x598] ;  /* 0x0001660000047ab9 */ /* 0x000fe20000000a00 */
[----:B------:R-:W-:Y:S01]  /*0d80*/  ULDC.64 UR36, c[0x0][0x208] ;  /* 0x0000820000247ab9 */ /* 0x000fe20000000a00 */
[----:B------:R-:W-:-:S04]  /*0d90*/  ISETP.NE.U32.AND P0, PT, RZ, UR4, PT ;  /* 0x00000004ff007c0c */ /* 0x000fc8000bf05070 */
[----:B------:R-:W-:-:S13]  /*0da0*/  ISETP.NE.AND.EX P0, PT, RZ, UR5, PT, P0 ;  /* 0x00000005ff007c0c */ /* 0x000fda000bf05300 */
[----:B------:R-:W-:Y:S05]  /*0db0*/  @!P0 BRA `(.L_x_8) ;  /* 0x00000000001c8947 */ /* 0x000fea0003800000 */
[----:B------:R-:W0:Y:S02]  /*0dc0*/  LDC.64 R2, c[0x0][0x598] ;  /* 0x00016600ff027b82 */ /* 0x000e240000000a00 */
[----:B0-----:R-:W2:Y:S02]  /*0dd0*/  LDG.E.64 R2, desc[UR36][R2.64] ;  /* 0x0000002402027981 */ /* 0x001ea4000c1e1b00 */
[----:B--2---:R-:W-:-:S04]  /*0de0*/  ISETP.NE.U32.AND P0, PT, R2, RZ, PT ;  /* 0x000000ff0200720c */ /* 0x004fc80003f05070 */
[----:B------:R-:W-:-:S13]  /*0df0*/  ISETP.NE.AND.EX P0, PT, R3, RZ, PT, P0 ;  /* 0x000000ff0300720c */ /* 0x000fda0003f05300 */
[----:B------:R-:W-:Y:S05]  /*0e00*/  @!P0 BRA `(.L_x_8) ;  /* 0x0000000000088947 */ /* 0x000fea0003800000 */
[----:B------:R0:W5:Y:S01]  /*0e10*/  LD.E R2, desc[UR36][R2.64] ;  /* 0x0000002402027980 */ /* 0x000162000c101900 */
[----:B------:R-:W-:Y:S05]  /*0e20*/  BRA `(.L_x_9) ;  /* 0x0000000000247947 */ /* 0x000fea0003800000 */
.L_x_8:
[----:B------:R-:W-:Y:S02]  /*0e30*/  ULDC.64 UR4, c[0x0][0x588] ;  /* 0x0001620000047ab9 */ /* 0x000fe40000000a00 */
[----:B------:R-:W-:-:S04]  /*0e40*/  ISETP.NE.U32.AND P0, PT, RZ, UR4, PT ;  /* 0x00000004ff007c0c */ /* 0x000fc8000bf05070 */
[----:B------:R-:W-:-:S13]  /*0e50*/  ISETP.NE.AND.EX P0, PT, RZ, UR5, PT, P0 ;  /* 0x00000005ff007c0c */ /* 0x000fda000bf05300 */
[----:B------:R-:W-:Y:S05]  /*0e60*/  @!P0 BRA `(.L_x_10) ;  /* 0x00000000000c8947 */ /* 0x000fea0003800000 */
[----:B------:R-:W0:Y:S02]  /*0e70*/  LDC.64 R2, c[0x0][0x588] ;  /* 0x00016200ff027b82 */ /* 0x000e240000000a00 */
[----:B0-----:R1:W5:Y:S01]  /*0e80*/  LDG.E R2, desc[UR36][R2.64] ;  /* 0x0000002402027981 */ /* 0x001362000c1e1900 */
[----:B------:R-:W-:Y:S05]  /*0e90*/  BRA `(.L_x_9) ;  /* 0x0000000000087947 */ /* 0x000fea0003800000 */
.L_x_10:
[----:B------:R-:W-:Y:S02]  /*0ea0*/  ULDC UR4, c[0x0][0x580] ;  /* 0x0001600000047ab9 */ /* 0x000fe40000000800 */
[----:B------:R-:W-:-:S07]  /*0eb0*/  IMAD.U32 R2, RZ, RZ, UR4 ;  /* 0x00000004ff027e24 */ /* 0x000fce000f8e00ff */
.L_x_9:
[----:B------:R-:W-:Y:S02]  /*0ec0*/  ULDC.64 UR4, c[0x0][0x5a0] ;  /* 0x0001680000047ab9 */ /* 0x000fe40000000a00 */
[----:B------:R-:W-:-:S04]  /*0ed0*/  ISETP.NE.U32.AND P0, PT, RZ, UR4, PT ;  /* 0x00000004ff007c0c */ /* 0x000fc8000bf05070 */
[----:B------:R-:W-:-:S13]  /*0ee0*/  ISETP.NE.AND.EX P0, PT, RZ, UR5, PT, P0 ;  /* 0x00000005ff007c0c */ /* 0x000fda000bf05300 */
[----:B------:R-:W-:Y:S05]  /*0ef0*/  @!P0 BRA `(.L_x_11) ;  /* 0x00000000001c8947 */ /* 0x000fea0003800000 */
[----:B------:R-:W2:Y:S02]  /*0f00*/  LDC.64 R4, c[0x0][0x5a0] ;  /* 0x00016800ff047b82 */ /* 0x000ea40000000a00 */
[----:B--2---:R-:W2:Y:S02]  /*0f10*/  LDG.E.64 R4, desc[UR36][R4.64] ;  /* 0x0000002404047981 */ /* 0x004ea4000c1e1b00 */
[----:B--2---:R-:W-:-:S04]  /*0f20*/  ISETP.NE.U32.AND P0, PT, R4, RZ, PT ;  /* 0x000000ff0400720c */ /* 0x004fc80003f05070 */
[----:B------:R-:W-:-:S13]  /*0f30*/  ISETP.NE.AND.EX P0, PT, R5, RZ, PT, P0 ;  /* 0x000000ff0500720c */ /* 0x000fda0003f05300 */
[----:B------:R-:W-:Y:S05]  /*0f40*/  @!P0 BRA `(.L_x_11) ;  /* 0x0000000000088947 */ /* 0x000fea0003800000 */
[----:B------:R2:W5:Y:S01]  /*0f50*/  LD.E R16, desc[UR36][R4.64] ;  /* 0x0000002404107980 */ /* 0x000562000c101900 */
[----:B------:R-:W-:Y:S05]  /*0f60*/  BRA `(.L_x_12) ;  /* 0x0000000000247947 */ /* 0x000fea0003800000 */
.L_x_11:
[----:B------:R-:W-:Y:S02]  /*0f70*/  ULDC.64 UR4, c[0x0][0x590] ;  /* 0x0001640000047ab9 */ /* 0x000fe40000000a00 */
[----:B------:R-:W-:-:S04]  /*0f80*/  ISETP.NE.U32.AND P0, PT, RZ, UR4, PT ;  /* 0x00000004ff007c0c */ /* 0x000fc8000bf05070 */
[----:B------:R-:W-:-:S13]  /*0f90*/  ISETP.NE.AND.EX P0, PT, RZ, UR5, PT, P0 ;  /* 0x00000005ff007c0c */ /* 0x000fda000bf05300 */
[----:B------:R-:W-:Y:S05]  /*0fa0*/  @!P0 BRA `(.L_x_13) ;  /* 0x00000000000c8947 */ /* 0x000fea0003800000 */
[----:B------:R-:W2:Y:S02]  /*0fb0*/  LDC.64 R4, c[0x0][0x590] ;  /* 0x00016400ff047b82 */ /* 0x000ea40000000a00 */
[----:B--2---:R3:W5:Y:S01]  /*0fc0*/  LDG.E R16, desc[UR36][R4.64] ;  /* 0x0000002404107981 */ /* 0x004762000c1e1900 */
[----:B------:R-:W-:Y:S05]  /*0fd0*/  BRA `(.L_x_12) ;  /* 0x0000000000087947 */ /* 0x000fea0003800000 */
.L_x_13:
[----:B------:R-:W-:Y:S02]  /*0fe0*/  ULDC UR4, c[0x0][0x584] ;  /* 0x0001610000047ab9 */ /* 0x000fe40000000800 */
[----:B------:R-:W-:-:S07]  /*0ff0*/  IMAD.U32 R16, RZ, RZ, UR4 ;  /* 0x00000004ff107e24 */ /* 0x000fce000f8e00ff */
.L_x_12:
[----:B------:R-:W-:-:S13]  /*1000*/  LOP3.LUT P0, RZ, R0, 0xff, RZ, 0xc0, !PT ;  /* 0x000000ff00ff7812 */ /* 0x000fda000780c0ff */
[----:B------:R-:W-:Y:S05]  /*1010*/  @!P0 EXIT ;  /* 0x000000000000894d */ /* 0x000fea0003800000 */
[----:B------:R-:W-:Y:S01]  /*1020*/  ULDC UR4, c[0x0][0x28c] ;  /* 0x0000a30000047ab9 */ /* 0x000fe20000000800 */
[----:B------:R-:W-:Y:S01]  /*1030*/  UMOV UR38, URZ ;  /* 0x0000003f00267c82 */ /* 0x000fe20008000000 */
[----:B------:R-:W-:Y:S01]  /*1040*/  UIADD3 UR4, UR4, 0xf, URZ ;  /* 0x0000000f04047890 */ /* 0x000fe2000fffe03f */
[----:B------:R-:W-:-:S03]  /*1050*/  UMOV UR39, URZ ;  /* 0x0000003f00277c82 */ /* 0x000fc60008000000 */
[----:B------:R-:W-:-:S04]  /*1060*/  USHF.R.S32.HI UR5, URZ, 0x1f, UR4 ;  /* 0x0000001f3f057899 */ /* 0x000fc80008011404 */
[----:B------:R-:W-:-:S04]  /*1070*/  ULEA.HI UR5, UR5, UR4, URZ, 0x4 ;  /* 0x0000000405057291 */ /* 0x000fc8000f8f203f */
[----:B------:R-:W-:-:S12]  /*1080*/  USHF.R.S32.HI UR40, URZ, 0x4, UR5 ;  /* 0x000000043f287899 */ /* 0x000fd80008011405 */
.L_x_543:
[----:B------:R-:W4:Y:S01]  /*1090*/  S2R R0, SR_TID.X ;  /* 0x0000000000007919 */ /* 0x000f220000002100 */
[----:B0-----:R-:W0:Y:S01]  /*10a0*/  S2UR UR6, SR_CgaCtaId ;  /* 0x00000000000679c3 */ /* 0x001e220000008800 */
[----:B------:R-:W-:Y:S02]  /*10b0*/  UMOV UR41, 0x400 ;  /* 0x0000040000297882 */ /* 0x000fe40000000000 */
[----:B0-----:R-:W-:Y:S01]  /*10c0*/  ULEA UR41, UR6, UR41, 0x18 ;  /* 0x0000002906297291 */ /* 0x001fe2000f8ec03f */
[----:B----4-:R-:W-:-:S04]  /*10d0*/  LOP3.LUT R0, R0, 0x80, RZ, 0xc0, !PT ;  /* 0x0000008000007812 */ /* 0x010fc800078ec0ff */
[----:B------:R-:W-:-:S06]  /*10e0*/  SHF.R.U32.HI R0, RZ, 0x7, R0 ;  /* 0x00000007ff007819 */ /* 0x000fcc0000011600 */
[----:B------:R-:W0:Y:S02]  /*10f0*/  SHFL.IDX PT, R0, R0, RZ, 0x1f ;  /* 0x00001fff00007589 */ /* 0x000e2400000e0000 */
[----:B0-----:R-:W-:-:S13]  /*1100*/  R2UR UR4, R0 ;  /* 0x00000000000472ca */ /* 0x001fda00000e0000 */
[----:B------:R-:W-:-:S04]  /*1110*/  ULEA.HI UR5, UR4, UR4, URZ, 0x1 ;  /* 0x0000000404057291 */ /* 0x000fc8000f8f083f */
[----:B------:R-:W-:-:S04]  /*1120*/  ULOP3.LUT UR5, UR5, 0x1ffffe, URZ, 0xc0, !UPT ;  /* 0x001ffffe05057892 */ /* 0x000fc8000f8ec03f */
[----:B------:R-:W-:-:S03]  /*1130*/  UIADD3 UR5, UR4, -UR5, URZ ;  /* 0x8000000504057290 */ /* 0x000fc6000fffe03f */
[----:B------:R-:W-:Y:S01]  /*1140*/  ULDC UR4, c[0x0][0x28c] ;  /* 0x0000a30000047ab9 */ /* 0x000fe20000000800 */
[----:B------:R-:W-:Y:S01]  /*1150*/  ULEA UR5, UR5, UR41, 0xb ;  /* 0x0000002905057291 */ /* 0x000fe2000f8e583f */
[----:B------:R-:W-:-:S03]  /*1160*/  ISETP.LT.AND P0, PT, RZ, UR4, PT ;  /* 0x00000004ff007c0c */ /* 0x000fc6000bf01270 */
[----:B------:R-:W-:-:S04]  /*1170*/  UIADD3 UR5, UR5, 0x180, URZ ;  /* 0x0000018005057890 */ /* 0x000fc8000fffe03f */
[----:B------:R-:W-:-:S04]  /*1180*/  USHF.R.U32.HI UR5, URZ, 0x4, UR5 ;  /* 0x000000043f057899 */ /* 0x000fc80008011605 */
[----:B------:R-:W-:Y:S02]  /*1190*/  ULOP3.LUT UR42, UR5, 0x3fff, URZ, 0xc0, !UPT ;  /* 0x00003fff052a7892 */ /* 0x000fe4000f8ec03f */
[----:B-1-3--:R-:W-:Y:S10]  /*11a0*/  @P0 BRA `(.L_x_14) ;  /* 0x0000000000400947 */ /* 0x00aff40003800000 */
[----:B------:R-:W-:Y:S01]  /*11b0*/  MOV R0, 0x0 ;  /* 0x0000000000007802 */ /* 0x000fe20000000f00 */
[----:B------:R-:W-:Y:S01]  /*11c0*/  ULDC.64 UR4, c[0x4][0x68] ;  /* 0x01001a0000047ab9 */ /* 0x000fe20000000a00 */
[----:B------:R-:W-:Y:S01]  /*11d0*/  ULDC.64 UR6, c[0x4][0x8] ;  /* 0x0100020000067ab9 */ /* 0x000fe20000000a00 */
[----:B--23--:R-:W-:Y:S01]  /*11e0*/  IMAD.U32 R4, RZ, RZ, UR4 ;  /* 0x00000004ff047e24 */ /* 0x00cfe2000f8e00ff */
[----:B------:R0:W2:Y:S01]  /*11f0*/  LDC.64 R14, c[0x4][R0] ;  /* 0x01000000000e7b82 */ /* 0x0000a20000000a00 */
[----:B------:R-:W-:Y:S01]  /*1200*/  IMAD.U32 R5, RZ, RZ, UR5 ;  /* 0x00000005ff057e24 */ /* 0x000fe2000f8e00ff */
[----:B------:R-:W-:Y:S01]  /*1210*/  ULDC.64 UR4, c[0x4][0x70] ;  /* 0x01001c0000047ab9 */ /* 0x000fe20000000a00 */
[----:B------:R-:W-:Y:S02]  /*1220*/  IMAD.U32 R10, RZ, RZ, UR6 ;  /* 0x00000006ff0a7e24 */ /* 0x000fe4000f8e00ff */
[----:B------:R-:W-:Y:S02]  /*1230*/  IMAD.U32 R6, RZ, RZ, UR4 ;  /* 0x00000004ff067e24 */ /* 0x000fe4000f8e00ff */
[----:B------:R-:W-:-:S02]  /*1240*/  IMAD.U32 R7, RZ, RZ, UR5 ;  /* 0x00000005ff077e24 */ /* 0x000fc4000f8e00ff */
[----:B------:R-:W-:Y:S02]  /*1250*/  IMAD.U32 R11, RZ, RZ, UR7 ;  /* 0x00000007ff0b7e24 */ /* 0x000fe4000f8e00ff */
[----:B------:R-:W-:Y:S02]  /*1260*/  IMAD.MOV.U32 R8, RZ, RZ, 0x1e1 ;  /* 0x000001e1ff087424 */ /* 0x000fe400078e00ff */
[----:B------:R-:W-:Y:S02]  /*1270*/  IMAD.MOV.U32 R12, RZ, RZ, 0x1 ;  /* 0x00000001ff0c7424 */ /* 0x000fe400078e00ff */
[----:B0-----:R-:W-:-:S07]  /*1280*/  IMAD.MOV.U32 R13, RZ, RZ, RZ ;  /* 0x000000ffff0d7224 */ /* 0x001fce00078e00ff */
[----:B------:R-:W-:-:S07]  /*1290*/  LEPC R20, `(.L_x_14) ;  /* 0x000000001014794e */ /* 0x000fce0000000000 */
[----:B-12--5:R-:W-:Y:S05]  /*12a0*/  CALL.ABS.NOINC R14 ;  /* 0x000000000e007343 */ /* 0x026fea0003c00000 */
.L_x_14:
[----:B------:R-:W-:-:S04]  /*12b0*/  LOP3.LUT R0, R17, 0x1, RZ, 0xfc, !PT ;  /* 0x0000000111007812 */ /* 0x000fc800078efcff */
[----:B------:R-:W-:-:S13]  /*12c0*/  ISETP.NE.AND P0, PT, R0, 0x3, PT ;  /* 0x000000030000780c */ /* 0x000fda0003f05270 */
[----:B------:R-:W-:Y:S05]  /*12d0*/  @!P0 BRA `(.L_x_15) ;  /* 0x0000000000048947 */ /* 0x000fea0003800000 */
[----:B------:R-:W-:Y:S01]  /*12e0*/  BPT.TRAP 0x1 ;  /* 0x000000040000795c */ /* 0x000fe20000300000 */
.L_x_15:
[----:B-1----:R-:W-:Y:S02]  /*12f0*/  IMAD.U32 R3, RZ, RZ, UR39 ;  /* 0x00000027ff037e24 */ /* 0x002fe4000f8e00ff */
[----:B------:R-:W-:-:S03]  /*1300*/  IMAD.U32 R0, RZ, RZ, UR38 ;  /* 0x00000026ff007e24 */ /* 0x000fc6000f8e00ff */
[----:B------:R-:W-:Y:S02]  /*1310*/  LEA R3, R3, UR41, 0x3 ;  /* 0x0000002903037c11 */ /* 0x000fe4000f8e18ff */
[----:B------:R-:W-:-:S04]  /*1320*/  SHF.L.U32 R0, R0, 0x1f, RZ ;  /* 0x0000001f00007819 */ /* 0x000fc800000006ff */
[----:B------:R0:W1:Y:S01]  /*1330*/  SYNCS.PHASECHK.TRANS64.TRYWAIT P1, [R3+URZ], R0 ;  /* 0x00000000030075a7 */ /* 0x000062000802017f */
[----:B------:R-:W-:Y:S05]  /*1340*/  @!P0 BRA `(.L_x_16) ;  /* 0x0000000000048947 */ /* 0x000fea0003800000 */
[----:B------:R-:W-:Y:S01]  /*1350*/  BPT.TRAP 0x1 ;  /* 0x000000040000795c */ /* 0x000fe20000300000 */
.L_x_16:
[----:B-1----:R-:W-:Y:S05]  /*1360*/  @P1 BRA `(.L_x_17) ;  /* 0x0000000000081947 */ /* 0x002fea0003800000 */
[----:B------:R-:W1:Y:S02]  /*1370*/  SYNCS.PHASECHK.TRANS64.TRYWAIT P1, [R3+URZ], R0 ;  /* 0x00000000030075a7 */ /* 0x000e64000802017f */
[----:B-1----:R-:W-:Y:S05]  /*1380*/  @!P1 BRA `(.L_x_18) ;  /* 0x0000013c00a49947 */ /* 0x002fea0003800000 */
.L_x_17:
[----:B------:R-:W-:-:S04]  /*1390*/  UISETP.LT.AND UP0, UPT, UR40, 0x1, UPT ;  /* 0x000000012800788c */ /* 0x000fc8000bf01270 */
[----:B------:R-:W-:-:S06]  /*13a0*/  USEL UR4, UR40, 0x1, UP0 ;  /* 0x0000000128047887 */ /* 0x000fcc0008000000 */
[----:B--23--:R-:W-:Y:S01]  /*13b0*/  IMAD.U32 R5, RZ, RZ, UR4 ;  /* 0x00000004ff057e24 */ /* 0x00cfe2000f8e00ff */
[----:B------:R-:W-:Y:S05]  /*13c0*/  WARPSYNC.ALL ;  /* 0x0000000000007948 */ /* 0x000fea0003800000 */
[----:B------:R-:W-:-:S04]  /*13d0*/  IADD3 R5, -R5, UR40, RZ ;  /* 0x0000002805057c10 */ /* 0x000fc8000fffe1ff */
[----:B------:R-:W-:Y:S01]  /*13e0*/  ISETP.GE.AND P1, PT, R5, 0x1, PT ;  /* 0x000000010500780c */ /* 0x000fe20003f26270 */
[----:B------:R-:W-:Y:S01]  /*13f0*/  UIADD3 UR4, UR41, 0xb180, URZ ;  /* 0x0000b18029047890 */ /* 0x000fe2000fffe03f */
[----:B------:R-:W-:Y:S01]  /*1400*/  WARPGROUP.ARRIVE ;  /* 0x00000000000079c5 */ /* 0x000fe20000000000 */
[----:B------:R-:W-:Y:S02]  /*1410*/  ULOP3.LUT UR42, UR42, 0x10000, URZ, 0xfc, !UPT ;  /* 0x000100002a2a7892 */ /* 0x000fe4000f8efc3f */
[----:B------:R-:W-:Y:S01]  /*1420*/  USHF.R.U32.HI UR4, URZ, 0x4, UR4 ;  /* 0x000000043f047899 */ /* 0x000fe20008011604 */
[----:B------:R-:W-:Y:S01]  /*1430*/  UMOV UR5, 0xc0000010 ;  /* 0xc000001000057882 */ /* 0x000fe20000000000 */
[----:B------:R-:W-:Y:S02]  /*1440*/  UMOV UR7, 0xc0000010 ;  /* 0xc000001000077882 */ /* 0x000fe40000000000 */
[----:B------:R-:W-:-:S04]  /*1450*/  ULOP3.LUT UR4, UR4, 0x3fff, URZ, 0xc0, !UPT ;  /* 0x00003fff04047892 */ /* 0x000fc8000f8ec03f */
[----:B------:R-:W-:Y:S02]  /*1460*/  ULOP3.LUT UR10, UR4, 0x10000, URZ, 0xfc, !UPT ;  /* 0x00010000040a7892 */ /* 0x000fe4000f8efc3f */
[----:B------:R-:W-:Y:S02]  /*1470*/  ULEA UR4, UR39, UR42, 0x8 ;  /* 0x0000002a27047291 */ /* 0x000fe4000f8e403f */
[----:B------:R-:W-:-:S09]  /*1480*/  ULEA UR6, UR39, UR10, 0xa ;  /* 0x0000000a27067291 */ /* 0x000fd2000f8e503f */
[----:B------:R-:W-:Y:S01]  /*1490*/  HGMMA.64x256x16.F32.BF16 R24, gdesc[UR4], RZ, !UPT, gsb0 ;  /* 0x03e00000041879f0 */ /* 0x000fe2000c0018ff */
[----:B------:R-:W-:Y:S01]  /*14a0*/  UIADD3 UR6, UR6, 0x200, URZ ;  /* 0x0000020006067890 */ /* 0x000fe2000fffe03f */
[----:B------:R-:W-:Y:S01]  /*14b0*/  UMOV UR7, 0xc0000010 ;  /* 0xc000001000077882 */ /* 0x000fe20000000000 */
[----:B------:R-:W-:Y:S02]  /*14c0*/  WARPGROUP.DEPBAR.LE gsb0, 0x0 ;  /* 0x00008000000079c5 */ /* 0x000fe40000010000 */
[----:B------:R-:W-:Y:S04]  /*14d0*/  STL.64 [R1], R24 ;  /* 0x0000001801007387 */ /* 0x000fe80000100a00 */
[----:B------:R-:W-:Y:S04]  /*14e0*/  STL.64 [R1+0x8], R26 ;  /* 0x0000081a01007387 */ /* 0x000fe80000100a00 */
        /* <DEDUP_REMOVED lines=61> */
[----:B------:R2:W-:Y:S02]  /*18c0*/  STL.64 [R1+0x1f8], R150 ;  /* 0x0001f89601007387 */ /* 0x0005e40000100a00 */
[----:B--2---:R-:W-:-:S06]  /*18d0*/  WARPGROUP.ARRIVE ;  /* 0x00000000000079c5 */ /* 0x004fcc0000000000 */
[----:B------:R-:W-:Y:S03]  /*18e0*/  HGMMA.64x256x16.F32.BF16 R24, gdesc[UR4], RZ, !UPT, gsb0 ;  /* 0x03e00000041879f0 */ /* 0x000fe6000c0018ff */
[----:B------:R-:W-:Y:S02]  /*18f0*/  WARPGROUP.DEPBAR.LE gsb0, 0x0 ;  /* 0x00008000000079c5 */ /* 0x000fe40000010000 */
[----:B------:R-:W-:Y:S05]  /*1900*/  @!P1 BRA `(.L_x_19) ;  /* 0x0000000c00809947 */ /* 0x000fea0003800000 */
[----:B------:R-:W-:Y:S01]  /*1910*/  UIADD3 UR4, UR39, 0x1, URZ ;  /* 0x0000000127047890 */ /* 0x000fe2000fffe03f */
[----:B01----:R-:W-:Y:S01]  /*1920*/  IMAD.MOV.U32 R0, RZ, RZ, R5 ;  /* 0x000000ffff007224 */ /* 0x003fe200078e0005 */
[----:B------:R-:W-:Y:S02]  /*1930*/  UMOV UR9, UR39 ;  /* 0x0000002700097c82 */ /* 0x000fe40008000000 */
[----:B------:R-:W-:-:S04]  /*1940*/  UISETP.NE.AND UP0, UPT, UR4, 0xb, UPT ;  /* 0x0000000b0400788c */ /* 0x000fc8000bf05270 */
[----:B------:R-:W-:Y:S02]  /*1950*/  USEL UR5, URZ, 0x1, UP0 ;  /* 0x000000013f057887 */ /* 0x000fe40008000000 */
[----:B------:R-:W-:Y:S02]  /*1960*/  USEL UR8, UR4, URZ, UP0 ;  /* 0x0000003f04087287 */ /* 0x000fe40008000000 */
[----:B------:R-:W-:-:S06]  /*1970*/  ULOP3.LUT UR5, UR38, UR5, URZ, 0x3c, !UPT ;  /* 0x0000000526057292 */ /* 0x000fcc000f8e3c3f */
[----:B------:R-:W-:-:S07]  /*1980*/  IMAD.U32 R3, RZ, RZ, UR5 ;  /* 0x00000005ff037e24 */ /* 0x000fce000f8e00ff */
.L_x_26:
[----:B01---5:R-:W-:Y:S05]  /*1990*/  @!P0 BRA `(.L_x_20) ;  /* 0x0000000000048947 */ /* 0x023fea0003800000 */
[----:B------:R-:W-:Y:S01]  /*19a0*/  BPT.TRAP 0x1 ;  /* 0x000000040000795c */ /* 0x000fe20000300000 */
.L_x_20:
[----:B------:R-:W-:Y:S01]  /*19b0*/  ULEA UR4, UR8, UR41, 0x3 ;  /* 0x0000002908047291 */ /* 0x000fe2000f8e183f */
[----:B------:R-:W-:-:S08]  /*19c0*/  SHF.L.U32 R4, R3, 0x1f, RZ ;  /* 0x0000001f03047819 */ /* 0x000fd000000006ff */
[----:B------:R0:W1:Y:S01]  /*19d0*/  SYNCS.PHASECHK.TRANS64.TRYWAIT P1, [UR4], R4 ;  /* 0x00000004ff0075a7 */ /* 0x0000620008020144 */
[----:B------:R-:W-:Y:S05]  /*19e0*/  @!P0 BRA `(.L_x_21) ;  /* 0x0000000000048947 */ /* 0x000fea0003800000 */
[----:B------:R-:W-:Y:S01]  /*19f0*/  BPT.TRAP 0x1 ;  /* 0x000000040000795c */ /* 0x000fe20000300000 */
.L_x_21:
[----:B-1----:R-:W-:Y:S05]  /*1a00*/  @P1 BRA `(.L_x_22) ;  /* 0x0000000000081947 */ /* 0x002fea0003800000 */
[----:B------:R-:W1:Y:S02]  /*1a10*/  SYNCS.PHASECHK.TRANS64.TRYWAIT P1, [UR4], R4 ;  /* 0x00000004ff0075a7 */ /* 0x000e640008020144 */
[----:B-1----:R-:W-:Y:S05]  /*1a20*/  @!P1 BRA `(.L_x_23) ;  /* 0x0000013800109947 */ /* 0x002fea0003800000 */
.L_x_22:
[----:B------:R-:W-:Y:S04]  /*1a30*/  STL [R1+0x2c0], R155 ;  /* 0x0002c09b01007387 */ /* 0x000fe80000100800 */
        /* <DEDUP_REMOVED lines=21> */
[----:B------:R2:W-:Y:S04]  /*1b90*/  STL.64 [R1+0x210], R108 ;  /* 0x0002106c01007387 */ /* 0x0005e80000100a00 */
[----:B--2---:R-:W2:Y:S04]  /*1ba0*/  LDL.LU.64 R108, [R1] ;  /* 0x00000000016c7983 */ /* 0x004ea80000300a00 */
[----:B------:R-:W2:Y:S04]  /*1bb0*/  LDL.LU.64 R110, [R1+0x8] ;  /* 0x00000800016e7983 */ /* 0x000ea80000300a00 */
        /* <DEDUP_REMOVED lines=61> */
[----:B------:R-:W2:Y:S01]  /*1f90*/  LDL.LU.64 R234, [R1+0x1f8] ;  /* 0x0001f80001ea7983 */ /* 0x000ea20000300a00 */
[----:B------:R-:W-:-:S02]  /*1fa0*/  ULEA UR4, UR8, UR42, 0x8 ;  /* 0x0000002a08047291 */ /* 0x000fc4000f8e403f */
[----:B------:R-:W-:Y:S01]  /*1fb0*/  ULEA UR6, UR8, UR10, 0xa ;  /* 0x0000000a08067291 */ /* 0x000fe2000f8e503f */
[----:B------:R-:W-:Y:S01]  /*1fc0*/  UMOV UR5, 0xc0000010 ;  /* 0xc000001000057882 */ /* 0x000fe20000000000 */
[----:B------:R-:W-:Y:S01]  /*1fd0*/  UMOV UR7, 0xc0000010 ;  /* 0xc000001000077882 */ /* 0x000fe20000000000 */
[----:B--2---:R-:W-:-:S06]  /*1fe0*/  WARPGROUP.ARRIVE ;  /* 0x00000000000079c5 */ /* 0x004fcc0000000000 */
[----:B------:R-:W-:Y:S03]  /*1ff0*/  HGMMA.64x256x16.F32.BF16 R108, gdesc[UR4], R108, gsb0 ;  /* 0x03e00000046c79f0 */ /* 0x000fe6000800186c */
        /* <DEDUP_REMOVED lines=65> */
[----:B--2---:R3:W5:Y:S04]  /*2410*/  LDL.LU R155, [R1+0x2c0] ;  /* 0x0002c000019b7983 */ /* 0x0047680000300800 */
        /* <DEDUP_REMOVED lines=22> */
[----:B------:R-:W-:Y:S01]  /*2580*/  UIADD3 UR6, UR6, 0x200, URZ ;  /* 0x0000020006067890 */ /* 0x000fe2000fffe03f */
[----:B------:R-:W-:Y:S01]  /*2590*/  UMOV UR7, 0xc0000010 ;  /* 0xc000001000077882 */ /* 0x000fe20000000000 */
[----:B--2---:R-:W-:-:S07]  /*25a0*/  WARPGROUP.ARRIVE ;  /* 0x00000000000079c5 */ /* 0x004fce0000000000 */
[----:B------:R-:W-:Y:S03]  /*25b0*/  HGMMA.64x256x16.F32.BF16 R24, gdesc[UR4], R24, gsb0 ;  /* 0x03e00000041879f0 */ /* 0x000fe60008001818 */
[----:B------:R-:W-:Y:S02]  /*25c0*/  WARPGROUP.DEPBAR.LE gsb0, 0x0 ;  /* 0x00008000000079c5 */ /* 0x000fe40000010000 */
[----:B---3--:R-:W-:Y:S05]  /*25d0*/  @!P0 BRA `(.L_x_24) ;  /* 0x0000000000048947 */ /* 0x008fea0003800000 */
[----:B------:R-:W-:Y:S01]  /*25e0*/  BPT.TRAP 0x1 ;  /* 0x000000040000795c */ /* 0x000fe20000300000 */
.L_x_24:
[----:B------:R-:W-:Y:S01]  /*25f0*/  ULEA UR4, UR9, UR41, 0x3 ;  /* 0x0000002909047291 */ /* 0x000fe2000f8e183f */
[----:B------:R-:W-:-:S03]  /*2600*/  ISETP.GT.U32.AND P1, PT, R17, 0x1, PT ;  /* 0x000000011100780c */ /* 0x000fc60003f24070 */
[----:B------:R-:W-:-:S04]  /*2610*/  UIADD3 UR4, UR4, 0x58, URZ ;  /* 0x0000005804047890 */ /* 0x000fc8000fffe03f */
[----:B------:R-:W-:-:S09]  /*2620*/  UPRMT UR4, URZ, 0x654, UR4 ;  /* 0x000006543f047896 */ /* 0x000fd20008000004 */
[----:B------:R-:W-:Y:S01]  /*2630*/  SYNCS.ARRIVE.TRANS64.RED.A1T0 RZ, [UR4], RZ ;  /* 0x000000ffffff79a7 */ /* 0x000fe20008100404 */
[----:B------:R-:W-:Y:S05]  /*2640*/  @P1 BRA `(.L_x_25) ;  /* 0x0000000000041947 */ /* 0x000fea0003800000 */
[----:B------:R-:W-:Y:S01]  /*2650*/  BPT.TRAP 0x1 ;  /* 0x000000040000795c */ /* 0x000fe20000300000 */
.L_x_25:
[----:B------:R-:W-:Y:S01]  /*2660*/  UIADD3 UR8, UR8, 0x1, URZ ;  /* 0x0000000108087890 */ /* 0x000fe2000fffe03f */
[C---:B------:R-:W-:Y:S01]  /*2670*/  ISETP.GT.AND P1, PT, R0.reuse, 0x1, PT ;  /* 0x000000010000780c */ /* 0x040fe20003f24270 */
[----:B------:R-:W-:Y:S01]  /*2680*/  UIADD3 UR9, UR9, 0x1, URZ ;  /* 0x0000000109097890 */ /* 0x000fe2000fffe03f */
[----:B------:R-:W-:Y:S01]  /*2690*/  VIADD R0, R0, 0xffffffff ;  /* 0xffffffff00007836 */ /* 0x000fe20000000000 */
[----:B------:R-:W-:Y:S02]  /*26a0*/  UISETP.NE.AND UP0, UPT, UR8, 0xb, UPT ;  /* 0x0000000b0800788c */ /* 0x000fe4000bf05270 */
[----:B------:R-:W-:Y:S02]  /*26b0*/  UISETP.NE.AND UP1, UPT, UR9, 0xb, UPT ;  /* 0x0000000b0900788c */ /* 0x000fe4000bf25270 */
[----:B------:R-:W-:Y:S02]  /*26c0*/  USEL UR4, URZ, 0x1, UP0 ;  /* 0x000000013f047887 */ /* 0x000fe40008000000 */
[----:B------:R-:W-:-:S02]  /*26d0*/  USEL UR8, UR8, URZ, UP0 ;  /* 0x0000003f08087287 */ /* 0x000fc40008000000 */
[----:B------:R-:W-:Y:S02]  /*26e0*/  USEL UR9, UR9, URZ, UP1 ;  /* 0x0000003f09097287 */ /* 0x000fe40008800000 */
[----:B------:R-:W-:Y:S01]  /*26f0*/  LOP3.LUT R3, R3, UR4, RZ, 0x3c, !PT ;  /* 0x0000000403037c12 */ /* 0x000fe2000f8e3cff */
[----:B------:R-:W-:Y:S09]  /*2700*/  @P1 BRA `(.L_x_26) ;  /* 0xfffffff000a01947 */ /* 0x000ff2000383ffff */
.L_x_19:
[----:B01----:R-:W0:Y:S02]  /*2710*/  LDC R0, c[0x0][0x28c] ;  /* 0x0000a300ff007b82 */ /* 0x003e240000000800 */
[----:B0-----:R-:W-:-:S13]  /*2720*/  ISETP.GE.AND P1, PT, R0, 0x1, PT ;  /* 0x000000010000780c */ /* 0x001fda0003f26270 */
[----:B------:R-:W-:Y:S05]  /*2730*/  @!P1 BRA `(.L_x_27) ;  /* 0x0000000000349947 */ /* 0x000fea0003800000 */
[----:B------:R-:W-:Y:S05]  /*2740*/  @!P0 BRA `(.L_x_28) ;  /* 0x0000000000048947 */ /* 0x000fea0003800000 */
[----:B------:R-:W-:Y:S01]  /*2750*/  BPT.TRAP 0x1 ;  /* 0x000000040000795c */ /* 0x000fe20000300000 */
.L_x_28:
[----:B------:R-:W-:Y:S01]  /*2760*/  VIADD R0, R5, UR39 ;  /* 0x0000002705007c36 */ /* 0x000fe20008000000 */
[----:B------:R-:W-:-:S03]  /*2770*/  ISETP.GT.U32.AND P0, PT, R17, 0x1, PT ;  /* 0x000000011100780c */ /* 0x000fc60003f04070 */
[----:B------:R-:W-:-:S05]  /*2780*/  IMAD.WIDE.U32 R4, R0, -0x45d1745d, RZ ;  /* 0xba2e8ba300047825 */ /* 0x000fca00078e00ff */
[----:B------:R-:W-:-:S05]  /*2790*/  SHF.R.U32.HI R4, RZ, 0x3, R5 ;  /* 0x00000003ff047819 */ /* 0x000fca0000011605 */
[----:B------:R-:W-:-:S05]  /*27a0*/  IMAD R0, R4, -0xb, R0 ;  /* 0xfffffff504007824 */ /* 0x000fca00078e0200 */
[----:B------:R-:W-:-:S05]  /*27b0*/  LEA R0, R0, UR41, 0x3 ;  /* 0x0000002900007c11 */ /* 0x000fca000f8e18ff */
[----:B------:R-:W-:-:S05]  /*27c0*/  VIADD R0, R0, 0x58 ;  /* 0x0000005800007836 */ /* 0x000fca0000000000 */
[----:B------:R-:W-:-:S04]  /*27d0*/  PRMT R0, RZ, 0x654, R0 ;  /* 0x00000654ff007816 */ /* 0x000fc80000000000 */
[----:B------:R0:W-:Y:S01]  /*27e0*/  SYNCS.ARRIVE.TRANS64.RED.A1T0 RZ, [R0+URZ], RZ ;  /* 0x000000ff00ff79a7 */ /* 0x0001e2000810043f */
[----:B------:R-:W-:Y:S05]  /*27f0*/  @P0 BRA `(.L_x_27) ;  /* 0x0000000000040947 */ /* 0x000fea0003800000 */
[----:B------:R-:W-:Y:S01]  /*2800*/  BPT.TRAP 0x1 ;  /* 0x000000040000795c */ /* 0x000fe20000300000 */
.L_x_27:
[----:B------:R-:W1:Y:S01]  /*2810*/  S2R R7, SR_TID.X ;  /* 0x0000000000077919 */ /* 0x000e620000002100 */
[----:B------:R-:W2:Y:S01]  /*2820*/  LDC R6, c[0x0][0x288] ;  /* 0x0000a200ff067b82 */ /* 0x000ea20000000800 */
[----:B------:R-:W-:Y:S01]  /*2830*/  IMAD.SHL.U32 R8, R19, 0x200, RZ ;  /* 0x0000020013087824 */ /* 0x000fe200078e00ff */
[----:B------:R-:W-:Y:S01]  /*2840*/  ULDC UR4, c[0x0][0x284] ;  /* 0x0000a10000047ab9 */ /* 0x000fe20000000800 */
[----:B0-----:R-:W0:Y:S01]  /*2850*/  S2R R0, SR_TID.X ;  /* 0x0000000000007919 */ /* 0x001e220000002100 */
[----:B-----5:R-:W-:Y:S01]  /*2860*/  SHF.R.S32.HI R14, RZ, 0x1f, R155 ;  /* 0x0000001fff0e7819 */ /* 0x020fe2000001149b */
[----:B------:R-:W-:Y:S01]  /*2870*/  ULDC.64 UR8, c[0x0][0x5d0] ;  /* 0x0001740000087ab9 */ /* 0x000fe20000000a00 */
[----:B------:R-:W-:Y:S01]  /*2880*/  UIADD3 UR39, UR40, UR39, URZ ;  /* 0x0000002728277290 */ /* 0x000fe2000fffe03f */
[----:B------:R-:W-:Y:S01]  /*2890*/  IMAD.WIDE R20, R18, 0x80, RZ ;  /* 0x0000008012147825 */ /* 0x000fe200078e02ff */
[----:B------:R-:W-:Y:S02]  /*28a0*/  UISETP.GE.U32.AND UP1, UPT, UR40, 0xb, UPT ;  /* 0x0000000b2800788c */ /* 0x000fe4000bf26070 */
[----:B------:R-:W-:-:S04]  /*28b0*/  UISETP.GT.U32.AND UP0, UPT, UR39, 0xa, UPT ;  /* 0x0000000a2700788c */ /* 0x000fc8000bf04070 */
[----:B------:R-:W-:-:S04]  /*28c0*/  UISETP.LT.U32.AND UP0, UPT, UR40, 0xb, UP0 ;  /* 0x0000000b2800788c */ /* 0x000fc80008701070 */
[----:B------:R-:W-:-:S04]  /*28d0*/  USEL UR6, URZ, 0x1, !UP0 ;  /* 0x000000013f067887 */ /* 0x000fc8000c000000 */
[----:B------:R-:W-:Y:S01]  /*28e0*/  ULOP3.LUT UR38, UR38, UR6, URZ, 0x3c, !UPT ;  /* 0x0000000626267292 */ /* 0x000fe2000f8e3c3f */
[----:B--2---:R-:W-:Y:S02]  /*28f0*/  ISETP.GE.AND P0, PT, R8, R6, PT ;  /* 0x000000060800720c */ /* 0x004fe40003f06270 */
[----:B-1----:R-:W-:Y:S01]  /*2900*/  SHF.R.U32.HI R4, RZ, 0x2, R7 ;  /* 0x00000002ff047819 */ /* 0x002fe20000011607 */
[C---:B------:R-:W-:Y:S01]  /*2910*/  IMAD.SHL.U32 R9, R7.reuse, 0x2, RZ ;  /* 0x0000000207097824 */ /* 0x040fe200078e00ff */
[----:B------:R-:W-:Y:S02]  /*2920*/  LOP3.LUT R5, R7, 0x60, RZ, 0xc0, !PT ;  /* 0x0000006007057812 */ /* 0x000fe400078ec0ff */
[----:B0-----:R-:W-:Y:S02]  /*2930*/  SHF.R.U32.HI R0, RZ, 0x7, R0 ;  /* 0x00000007ff007819 */ /* 0x001fe40000011600 */
[----:B------:R-:W-:Y:S02]  /*2940*/  LOP3.LUT R4, R4, 0x7, RZ, 0xc0, !PT ;  /* 0x0000000704047812 */ /* 0x000fe400078ec0ff */
[----:B------:R-:W-:-:S02]  /*2950*/  SHF.R.U32.HI R5, RZ, 0x1, R5 ;  /* 0x00000001ff057819 */ /* 0x000fc40000011605 */
[----:B------:R-:W-:Y:S02]  /*2960*/  LOP3.LUT R0, R0, 0x1, RZ, 0xc0, !PT ;  /* 0x0000000100007812 */ /* 0x000fe400078ec0ff */
[----:B------:R-:W-:-:S03]  /*2970*/  IADD3 R3, RZ, -R5, -R4 ;  /* 0x80000005ff037210 */ /* 0x000fc60007ffe804 */
[C---:B------:R-:W-:Y:S02]  /*2980*/  IMAD.SHL.U32 R154, R0.reuse, 0x40, RZ ;  /* 0x00000040009a7824 */ /* 0x040fe400078e00ff */
[----:B------:R-:W-:Y:S02]  /*2990*/  IMAD R3, R0, -0x40, R3 ;  /* 0xffffffc000037824 */ /* 0x000fe400078e0203 */
[----:B------:R-:W-:Y:S01]  /*29a0*/  IMAD.SHL.U32 R0, R18, 0x80, RZ ;  /* 0x0000008012007824 */ /* 0x000fe200078e00ff */
[----:B------:R-:W-:Y:S01]  /*29b0*/  LOP3.LUT R154, R154, 0x40, R4, 0xe2, !PT ;  /* 0x000000409a9a7812 */ /* 0x000fe200078ee204 */
[----:B------:R-:W-:-:S03]  /*29c0*/  IMAD R4, R14, UR8, RZ ;  /* 0x000000080e047c24 */ /* 0x000fc6000f8e02ff */
[C---:B------:R-:W-:Y:S01]  /*29d0*/  ISETP.GE.OR P0, PT, R0.reuse, UR4, P0 ;  /* 0x0000000400007c0c */ /* 0x040fe20008706670 */
[----:B------:R-:W-:Y:S01]  /*29e0*/  IMAD R4, R155, UR9, R4 ;  /* 0x000000099b047c24 */ /* 0x000fe2000f8e0204 */
[----:B------:R-:W-:Y:S01]  /*29f0*/  IADD3 R0, -R0, UR4, R3 ;  /* 0x0000000400007c10 */ /* 0x000fe2000fffe103 */
[----:B------:R-:W-:Y:S01]  /*2a00*/  UIMAD.WIDE.U32 UR4, UR39, -0x45d1745d, URZ ;  /* 0xba2e8ba3270478a5 */ /* 0x000fe2000f8e003f */
[----:B------:R-:W-:Y:S02]  /*2a10*/  LOP3.LUT R3, R7, 0x3, RZ, 0xc0, !PT ;  /* 0x0000000307037812 */ /* 0x000fe400078ec0ff */
[----:B------:R-:W-:Y:S01]  /*2a20*/  LOP3.LUT R154, R20, R154, R5, 0xfe, !PT ;  /* 0x0000009a149a7212 */ /* 0x000fe200078efe05 */
[----:B------:R-:W-:Y:S02]  /*2a30*/  USHF.R.U32.HI UR4, URZ, 0x3, UR5 ;  /* 0x000000033f047899 */ /* 0x000fe40008011605 */
[----:B------:R-:W-:Y:S02]  /*2a40*/  IMAD R3, R3, -0x2, R6 ;  /* 0xfffffffe03037824 */ /* 0x000fe400078e0206 */
[----:B------:R-:W-:-:S02]  /*2a50*/  UIMAD UR39, UR4, -0xb, UR39 ;  /* 0xfffffff5042778a4 */ /* 0x000fc4000f8e0227 */
[----:B------:R-:W-:Y:S01]  /*2a60*/  IMAD.IADD R3, R3, 0x1, -R8 ;  /* 0x0000000103037824 */ /* 0x000fe200078e0a08 */
[----:B------:R-:W-:Y:S01]  /*2a70*/  LOP3.LUT R8, R8, 0x6, R9, 0xf8, !PT ;  /* 0x0000000608087812 */ /* 0x000fe200078ef809 */
[----:B------:R-:W-:-:S03]  /*2a80*/  @UP1 ULOP3.LUT UR38, UR38, 0x1, UR4, 0x78, !UPT ;  /* 0x0000000126261892 */ /* 0x000fc6000f8e7804 */
[----:B------:R-:W-:-:S03]  /*2a90*/  SHF.R.S32.HI R9, RZ, 0x1f, R8 ;  /* 0x0000001fff097819 */ /* 0x000fc60000011408 */
[----:B------:R-:W-:-:S04]  /*2aa0*/  IMAD.WIDE.U32 R10, R155, UR8, R8 ;  /* 0x000000089b0a7c25 */ /* 0x000fc8000f8e0008 */
[----:B------:R-:W-:Y:S02]  /*2ab0*/  IMAD.IADD R11, R11, 0x1, R4 ;  /* 0x000000010b0b7824 */ /* 0x000fe400078e0204 */
[----:B------:R-:W-:-:S05]  /*2ac0*/  IMAD.MOV.U32 R4, RZ, RZ, -0x1 ;  /* 0xffffffffff047424 */ /* 0x000fca00078e00ff */
[----:B------:R0:W-:Y:S01]  /*2ad0*/  STL [R1+0x208], R4 ;  /* 0x0002080401007387 */ /* 0x0001e20000100800 */
[----:B------:R-:W-:Y:S05]  /*2ae0*/  @P0 BRA `(.L_x_29) ;  /* 0x00000104003c0947 */ /* 0x000fea0003800000 */
[----:B------:R-:W1:Y:S01]  /*2af0*/  LDC.64 R6, c[0x0][0x5c8] ;  /* 0x00017200ff067b82 */ /* 0x000e620000000a00 */
[----:B------:R-:W-:Y:S01]  /*2b00*/  FSETP.NEU.AND P1, PT, R16, RZ, PT ;  /* 0x000000ff1000720b */ /* 0x000fe20003f2d000 */
[----:B------:R-:W-:Y:S01]  /*2b10*/  BSSY B0, `(.L_x_29) ;  /* 0x000104c000007945 */ /* 0x000fe20003800000 */
[----:B------:R-:W-:-:S04]  /*2b20*/  ISETP.GT.AND P0, PT, R3, RZ, PT ;  /* 0x000000ff0300720c */ /* 0x000fc80003f04270 */
[----:B------:R-:W-:Y:S01]  /*2b30*/  ISETP.GT.AND P2, PT, R0, RZ, P0 ;  /* 0x000000ff0000720c */ /* 0x000fe20000744270 */
[-C--:B-1----:R-:W-:Y:S02]  /*2b40*/  IMAD R5, R21, R6.reuse, RZ ;  /* 0x0000000615057224 */ /* 0x082fe400078e02ff */
[----:B------:R-:W-:-:S04]  /*2b50*/  IMAD.WIDE.U32 R10, R154, R6, R10 ;  /* 0x000000069a0a7225 */ /* 0x000fc800078e000a */
[----:B------:R-:W-:-:S04]  /*2b60*/  IMAD R5, R154, R7, R5 ;  /* 0x000000079a057224 */ /* 0x000fc800078e0205 */
[----:B------:R-:W-:Y:S01]  /*2b70*/  IMAD.IADD R5, R11, 0x1, R5 ;  /* 0x000000010b057824 */ /* 0x000fe200078e0205 */
[----:B------:R-:W-:Y:S06]  /*2b80*/  @!P1 BRA `(.L_x_30) ;  /* 0x000000b000949947 */ /* 0x000fec0003800000 */
[----:B------:R-:W1:Y:S01]  /*2b90*/  LDC.64 R18, c[0x0][0x5b8] ;  /* 0x00016e00ff127b82 */ /* 0x000e620000000a00 */
[----:B------:R-:W-:Y:S01]  /*2ba0*/  ULDC.64 UR4, c[0x0][0x5c0] ;  /* 0x0001700000047ab9 */ /* 0x000fe20000000a00 */
[----:B------:R-:W2:Y:S01]  /*2bb0*/  LDL.LU R158, [R1] ;  /* 0x00000000019e7983 */ /* 0x000ea20000300800 */
[----:B0-----:R-:W-:-:S04]  /*2bc0*/  LEA R4, P1, R10, UR4, 0x1 ;  /* 0x000000040a047c11 */ /* 0x001fc8000f8208ff */
[----:B------:R-:W-:Y:S01]  /*2bd0*/  LEA.HI.X R5, R10, UR5, R5, 0x1, P1 ;  /* 0x000000050a057c11 */ /* 0x000fe200088f0c05 */
[----:B------:R-:W0:Y:S01]  /*2be0*/  LDC.64 R12, c[0x0][0x5b0] ;  /* 0x00016c00ff0c7b82 */ /* 0x000e220000000a00 */
[----:B-1----:R-:W-:-:S07]  /*2bf0*/  IMAD R157, R14, R18, RZ ;  /* 0x000000120e9d7224 */ /* 0x002fce00078e02ff */
[----:B------:R-:W1:Y:S01]  /*2c00*/  LDC.64 R14, c[0x0][0x5a8] ;  /* 0x00016a00ff0e7b82 */ /* 0x000e620000000a00 */
[----:B------:R-:W-:-:S04]  /*2c10*/  IMAD.WIDE.U32 R152, R155, R18, R8 ;  /* 0x000000129b987225 */ /* 0x000fc800078e0008 */
[----:B------:R-:W-:Y:S02]  /*2c20*/  IMAD R157, R155, R19, R157 ;  /* 0x000000139b9d7224 */ /* 0x000fe400078e029d */
[-C--:B0-----:R-:W-:Y:S02]  /*2c30*/  IMAD R156, R21, R12.reuse, RZ ;  /* 0x0000000c159c7224 */ /* 0x081fe400078e02ff */
[----:B------:R-:W-:Y:S02]  /*2c40*/  IMAD.IADD R21, R153, 0x1, R157 ;  /* 0x0000000199157824 */ /* 0x000fe400078e029d */
[----:B------:R-:W-:Y:S02]  /*2c50*/  IMAD.MOV.U32 R20, RZ, RZ, R152 ;  /* 0x000000ffff147224 */ /* 0x000fe400078e0098 */
[C---:B------:R-:W-:Y:S02]  /*2c60*/  IMAD R156, R154.reuse, R13, R156 ;  /* 0x0000000d9a9c7224 */ /* 0x040fe400078e029c */
[----:B------:R-:W-:-:S04]  /*2c70*/  IMAD.WIDE.U32 R10, R154, R12, R20 ;  /* 0x0000000c9a0a7225 */ /* 0x000fc800078e0014 */
[----:B------:R-:W-:Y:S01]  /*2c80*/  IMAD.IADD R11, R11, 0x1, R156 ;  /* 0x000000010b0b7824 */ /* 0x000fe200078e029c */
[----:B-1----:R-:W-:-:S04]  /*2c90*/  LEA R22, P1, R10, R14, 0x1 ;  /* 0x0000000e0a167211 */ /* 0x002fc800078208ff */
[----:B------:R-:W-:-:S05]  /*2ca0*/  LEA.HI.X R23, R10, R15, R11, 0x1, P1 ;  /* 0x0000000f0a177211 */ /* 0x000fca00008f0c0b */
[----:B------:R-:W3:Y:S01]  /*2cb0*/  @P2 LDG.E.LTC128B.U16 R19, desc[UR36][R22.64] ;  /* 0x0000002416132981 */ /* 0x000ee2000c1e1520 */
[----:B------:R-:W-:Y:S01]  /*2cc0*/  BSSY B1, `(.L_x_31) ;  /* 0x0000010000017945 */ /* 0x000fe20003800000 */
[----:B---3--:R-:W-:-:S04]  /*2cd0*/  IMAD.U32 R10, R19, 0x10000, RZ ;  /* 0x00010000130a7824 */ /* 0x008fc800078e00ff */
[----:B------:R-:W-:-:S04]  /*2ce0*/  FMUL R10, R10, R16 ;  /* 0x000000100a0a7220 */ /* 0x000fc80000400000 */
[----:B--2---:R-:W-:-:S05]  /*2cf0*/  FFMA R10, R158, R2, R10 ;  /* 0x000000029e0a7223 */ /* 0x004fca000000000a */
[----:B------:R-:W-:-:S05]  /*2d00*/  F2FP.BF16.F32.PACK_AB R10, RZ, R10 ;  /* 0x0000000aff0a723e */ /* 0x000fca00000010ff */
[----:B------:R0:W-:Y:S02]  /*2d10*/  @P2 STG.E.U16 desc[UR36][R4.64], R10 ;  /* 0x0000000a04002986 */ /* 0x0001e4000c101524 */
[----:B0-----:R-:W-:-:S04]  /*2d20*/  IMAD.WIDE.U32 R10, R154, R12, R8 ;  /* 0x0000000c9a0a7225 */ /* 0x001fc800078e0008 */
[----:B------:R-:W-:Y:S02]  /*2d30*/  IMAD.IADD R11, R156, 0x1, R11 ;  /* 0x000000019c0b7824 */ /* 0x000fe400078e020b */
[----:B------:R-:W-:-:S04]  /*2d40*/  IMAD.WIDE.U32 R22, R155, R18, R10 ;  /* 0x000000129b167225 */ /* 0x000fc800078e000a */
[----:B------:R-:W-:Y:S01]  /*2d50*/  IMAD.IADD R11, R157, 0x1, R23 ;  /* 0x000000019d0b7824 */ /* 0x000fe200078e0217 */
[----:B------:R-:W-:-:S04]  /*2d60*/  LEA R10, P1, R22, R14, 0x1 ;  /* 0x0000000e160a7211 */ /* 0x000fc800078208ff */
[----:B------:R-:W-:Y:S02]  /*2d70*/  LEA.HI.X R11, R22, R15, R11, 0x1, P1 ;  /* 0x0000000f160b7211 */ /* 0x000fe400008f0c0b */
[----:B------:R-:W-:-:S04]  /*2d80*/  ISETP.GT.AND P1, PT, R3, 0x1, PT ;  /* 0x000000010300780c */ /* 0x000fc80003f24270 */
[----:B------:R-:W-:-:S13]  /*2d90*/  ISETP.GT.AND P2, PT, R0, RZ, P1 ;  /* 0x000000ff0000720c */ /* 0x000fda0000f44270 */
[----:B------:R-:W-:Y:S05]  /*2da0*/  @!P2 BRA `(.L_x_32) ;  /* 0x000000000004a947 */ /* 0x000fea0003800000 */
[----:B------:R0:W5:Y:S02]  /*2db0*/  LDG.E.LTC128B.U16 R19, desc[UR36][R10.64+0x2] ;  /* 0x000002240a137981 */ /* 0x000164000c1e1520 */
.L_x_32:
[----:B------:R-:W-:Y:S05]  /*2dc0*/  BSYNC B1 ;  /* 0x0000000000017941 */ /* 0x000fea0003800000 */
.L_x_31:
[----:B------:R-:W2:Y:S01]  /*2dd0*/  LDL.LU R22, [R1+0x4] ;  /* 0x0000040001167983 */ /* 0x000ea20000300800 */
[----:B-----5:R-:W-:Y:S01]  /*2de0*/  IMAD.U32 R20, R19, 0x10000, RZ ;  /* 0x0001000013147824 */ /* 0x020fe200078e00ff */
[----:B------:R-:W-:Y:S02]  /*2df0*/  SHF.L.U64.HI R23, R12, 0x3, R13 ;  /* 0x000000030c177819 */ /* 0x000fe4000001020d */
[----:B------:R-:W-:Y:S01]  /*2e00*/  ISETP.GT.AND P0, PT, R0, 0x8, P0 ;  /* 0x000000080000780c */ /* 0x000fe20000704270 */
[----:B------:R-:W-:Y:S01]  /*2e10*/  FMUL R20, R20, R16 ;  /* 0x0000001014147220 */ /* 0x000fe20000400000 */
[----:B------:R-:W3:Y:S03]  /*2e20*/  LDL.LU R158, [R1+0x8] ;  /* 0x00000800019e7983 */ /* 0x000ee60000300800 */
[----:B--2---:R-:W-:Y:S01]  /*2e30*/  FFMA R20, R22, R2, R20 ;  /* 0x0000000216147223 */ /* 0x004fe20000000014 */
[----:B------:R-:W-:-:S04]  /*2e40*/  IMAD.SHL.U32 R22, R12, 0x8, RZ ;  /* 0x000000080c167824 */ /* 0x000fc800078e00ff */
[----:B------:R-:W-:Y:S01]  /*2e50*/  IMAD.WIDE.U32 R22, R154, R12, R22 ;  /* 0x0000000c9a167225 */ /* 0x000fe200078e0016 */
[----:B------:R-:W-:-:S03]  /*2e60*/  F2FP.BF16.F32.PACK_AB R12, RZ, R20 ;  /* 0x00000014ff0c723e */ /* 0x000fc600000010ff */
[----:B------:R-:W-:Y:S02]  /*2e70*/  IMAD.IADD R156, R156, 0x1, R23 ;  /* 0x000000019c9c7824 */ /* 0x000fe400078e0217 */
[----:B------:R1:W-:Y:S01]  /*2e80*/  @P2 STG.E.U16 desc[UR36][R4.64+0x2], R12 ;  /* 0x0000020c04002986 */ /* 0x0003e2000c101524 */
[----:B------:R-:W-:-:S05]  /*2e90*/  IADD3 R152, P2, R152, R22, RZ ;  /* 0x0000001698987210 */ /* 0x000fca0007f5e0ff */
[----:B------:R-:W-:Y:S01]  /*2ea0*/  IMAD.X R21, R156, 0x1, R21, P2 ;  /* 0x000000019c157824 */ /* 0x000fe200010e0615 */
[----:B------:R-:W-:-:S04]  /*2eb0*/  LEA R20, P2, R152, R14, 0x1 ;  /* 0x0000000e98147211 */ /* 0x000fc800078408ff */
[----:B------:R-:W-:Y:S02]  /*2ec0*/  LEA.HI.X R21, R152, R15, R21, 0x1, P2 ;  /* 0x0000000f98157211 */ /* 0x000fe400010f0c15 */
[----:B-1----:R-:W-:-:S06]  /*2ed0*/  PRMT R12, R19, 0x7610, R12 ;  /* 0x00007610130c7816 */ /* 0x002fcc000000000c */
[----:B------:R-:W2:Y:S01]  /*2ee0*/  @P0 LDG.E.LTC128B.U16 R12, desc[UR36][R20.64] ;  /* 0x00000024140c0981 */ /* 0x000ea2000c1e1520 */
[----:B------:R-:W-:Y:S01]  /*2ef0*/  IADD3 R8, P2, R8, R22, RZ ;  /* 0x0000001608087210 */ /* 0x000fe20007f5e0ff */
[----:B------:R-:W-:Y:S01]  /*2f00*/  BSSY B1, `(.L_x_33) ;  /* 0x0000011000017945 */ /* 0x000fe20003800000 */
[----:B------:R-:W-:Y:S02]  /*2f10*/  SHF.L.U64.HI R7, R6, 0x4, R7 ;  /* 0x0000000406077819 */ /* 0x000fe40000010207 */
[----:B------:R-:W-:Y:S01]  /*2f20*/  ISETP.GT.AND P1, PT, R0, 0x8, P1 ;  /* 0x000000080000780c */ /* 0x000fe20000f24270 */
[----:B------:R-:W-:Y:S02]  /*2f30*/  IMAD.X R9, R9, 0x1, R156, P2 ;  /* 0x0000000109097824 */ /* 0x000fe400010e069c */
[----:B------:R-:W-:-:S04]  /*2f40*/  IMAD.WIDE.U32 R18, R155, R18, R8 ;  /* 0x000000129b127225 */ /* 0x000fc800078e0008 */
[----:B------:R-:W-:Y:S01]  /*2f50*/  IMAD.IADD R157, R157, 0x1, R19 ;  /* 0x000000019d9d7824 */ /* 0x000fe200078e0213 */
[----:B------:R-:W-:-:S04]  /*2f60*/  LEA R8, P2, R18, R14, 0x1 ;  /* 0x0000000e12087211 */ /* 0x000fc800078408ff */
[----:B------:R-:W-:Y:S02]  /*2f70*/  LEA.HI.X R9, R18, R15, R157, 0x1, P2 ;  /* 0x0000000f12097211 */ /* 0x000fe400010f0c9d */
[----:B------:R-:W-:-:S05]  /*2f80*/  LEA R6, P2, R6, R4, 0x4 ;  /* 0x0000000406067211 */ /* 0x000fca00078420ff */
[----:B------:R-:W-:Y:S02]  /*2f90*/  IMAD.X R7, R7, 0x1, R5, P2 ;  /* 0x0000000107077824 */ /* 0x000fe400010e0605 */
[----:B--2---:R-:W-:-:S04]  /*2fa0*/  IMAD.U32 R13, R12, 0x10000, RZ ;  /* 0x000100000c0d7824 */ /* 0x004fc800078e00ff */
[----:B------:R-:W-:-:S04]  /*2fb0*/  FMUL R13, R13, R16 ;  /* 0x000000100d0d7220 */ /* 0x000fc80000400000 */
[----:B---3--:R-:W-:-:S05]  /*2fc0*/  FFMA R13, R158, R2, R13 ;  /* 0x000000029e0d7223 */ /* 0x008fca000000000d */
[----:B------:R-:W-:-:S05]  /*2fd0*/  F2FP.BF16.F32.PACK_AB R13, RZ, R13 ;  /* 0x0000000dff0d723e */ /* 0x000fca00000010ff */
[----:B------:R1:W-:Y:S01]  /*2fe0*/  @P0 STG.E.U16 desc[UR36][R6.64], R13 ;  /* 0x0000000d06000986 */ /* 0x0003e2000c101524 */
[----:B------:R-:W-:Y:S05]  /*2ff0*/  @!P1 BRA `(.L_x_34) ;  /* 0x0000000000049947 */ /* 0x000fea0003800000 */
[----:B------:R2:W5:Y:S02]  /*3000*/  LDG.E.LTC128B.U16 R12, desc[UR36][R8.64+0x2] ;  /* 0x00000224080c7981 */ /* 0x000564000c1e1520 */
.L_x_34:
[----:B------:R-:W-:Y:S05]  /*3010*/  BSYNC B1 ;  /* 0x0000000000017941 */ /* 0x000fea0003800000 */
.L_x_33:
[----:B------:R-:W3:Y:S01]  /*3020*/  LDL.LU R14, [R1+0xc] ;  /* 0x00000c00010e7983 */ /* 0x000ee20000300800 */
[----:B-1---5:R-:W-:Y:S01]  /*3030*/  IMAD.U32 R13, R12, 0x10000, RZ ;  /* 0x000100000c0d7824 */ /* 0x022fe200078e00ff */
[----:B------:R-:W-:Y:S01]  /*3040*/  ISETP.GT.AND P0, PT, R3, 0x8, PT ;  /* 0x000000080300780c */ /* 0x000fe20003f04270 */
[----:B------:R-:W-:Y:S02]  /*3050*/  BSSY B1, `(.L_x_35) ;  /* 0x0000008000017945 */ /* 0x000fe40003800000 */
[----:B------:R-:W-:Y:S01]  /*3060*/  FMUL R13, R13, R16 ;  /* 0x000000100d0d7220 */ /* 0x000fe20000400000 */
[----:B------:R-:W-:-:S03]  /*3070*/  ISETP.GT.AND P2, PT, R0, RZ, P0 ;  /* 0x000000ff0000720c */ /* 0x000fc60000744270 */
[----:B---3--:R-:W-:-:S05]  /*3080*/  FFMA R13, R14, R2, R13 ;  /* 0x000000020e0d7223 */ /* 0x008fca000000000d */
[----:B------:R-:W-:-:S05]  /*3090*/  F2FP.BF16.F32.PACK_AB R13, RZ, R13 ;  /* 0x0000000dff0d723e */ /* 0x000fca00000010ff */
[----:B------:R1:W-:Y:S01]  /*30a0*/  @P1 STG.E.U16 desc[UR36][R6.64+0x2], R13 ;  /* 0x0000020d06001986 */ /* 0x0003e2000c101524 */
[----:B------:R-:W-:Y:S05]  /*30b0*/  @!P2 BRA `(.L_x_36) ;  /* 0x000000000004a947 */ /* 0x000fea0003800000 */
[----:B------:R3:W5:Y:S02]  /*30c0*/  LDG.E.LTC128B.U16 R12, desc[UR36][R10.64+0x10] ;  /* 0x000010240a0c7981 */ /* 0x000764000c1e1520 */
.L_x_36:
[----:B------:R-:W-:Y:S05]  /*30d0*/  BSYNC B1 ;  /* 0x0000000000017941 */ /* 0x000fea0003800000 */
.L_x_35:
[----:B------:R-:W4:Y:S01]  /*30e0*/  LDL.LU R14, [R1+0x10] ;  /* 0x00001000010e7983 */ /* 0x000f220000300800 */
[----:B-1---5:R-:W-:Y:S01]  /*30f0*/  IMAD.U32 R13, R12, 0x10000, RZ ;  /* 0x000100000c0d7824 */ /* 0x022fe200078e00ff */
[----:B------:R-:W-:Y:S01]  /*3100*/  ISETP.GT.AND P1, PT, R3, 0x9, PT ;  /* 0x000000090300780c */ /* 0x000fe20003f24270 */
[----:B------:R-:W-:Y:S02]  /*3110*/  BSSY B1, `(.L_x_37) ;  /* 0x0000008000017945 */ /* 0x000fe40003800000 */
[----:B------:R-:W-:Y:S01]  /*3120*/  FMUL R13, R13, R16 ;  /* 0x000000100d0d7220 */ /* 0x000fe20000400000 */
[----:B------:R-:W-:-:S03]  /*3130*/  ISETP.GT.AND P3, PT, R0, RZ, P1 ;  /* 0x000000ff0000720c */ /* 0x000fc60000f64270 */
[----:B----4-:R-:W-:-:S05]  /*3140*/  FFMA R13, R14, R2, R13 ;  /* 0x000000020e0d7223 */ /* 0x010fca000000000d */
[----:B------:R-:W-:-:S05]  /*3150*/  F2FP.BF16.F32.PACK_AB R13, RZ, R13 ;  /* 0x0000000dff0d723e */ /* 0x000fca00000010ff */
[----:B------:R1:W-:Y:S01]  /*3160*/  @P2 STG.E.U16 desc[UR36][R4.64+0x10], R13 ;  /* 0x0000100d04002986 */ /* 0x0003e2000c101524 */
[----:B------:R-:W-:Y:S05]  /*3170*/  @!P3 BRA `(.L_x_38) ;  /* 0x000000000004b947 */ /* 0x000fea0003800000 */
[----:B------:R4:W5:Y:S02]  /*3180*/  LDG.E.LTC128B.U16 R12, desc[UR36][R10.64+0x12] ;  /* 0x000012240a0c7981 */ /* 0x000964000c1e1520 */
.L_x_38:
[----:B------:R-:W-:Y:S05]  /*3190*/  BSYNC B1 ;  /* 0x0000000000017941 */ /* 0x000fea0003800000 */
.L_x_37:
[----:B------:R-:W2:Y:S01]  /*31a0*/  LDL.LU R14, [R1+0x14] ;  /* 0x00001400010e7983 */ /* 0x000ea20000300800 */
[----:B-1---5:R-:W-:Y:S01]  /*31b0*/  IMAD.U32 R13, R12, 0x10000, RZ ;  /* 0x000100000c0d7824 */ /* 0x022fe200078e00ff */
[----:B------:R-:W-:Y:S01]  /*31c0*/  ISETP.GT.AND P0, PT, R0, 0x8, P0 ;  /* 0x000000080000780c */ /* 0x000fe20000704270 */
[----:B------:R-:W-:Y:S02]  /*31d0*/  BSSY B1, `(.L_x_39) ;  /* 0x0000007000017945 */ /* 0x000fe40003800000 */
[----:B------:R-:W-:-:S04]  /*31e0*/  FMUL R13, R13, R16 ;  /* 0x000000100d0d7220 */ /* 0x000fc80000400000 */
[----:B--2---:R-:W-:-:S05]  /*31f0*/  FFMA R13, R14, R2, R13 ;  /* 0x000000020e0d7223 */ /* 0x004fca000000000d */
[----:B------:R-:W-:-:S05]  /*3200*/  F2FP.BF16.F32.PACK_AB R13, RZ, R13 ;  /* 0x0000000dff0d723e */ /* 0x000fca00000010ff */
[----:B------:R1:W-:Y:S01]  /*3210*/  @P3 STG.E.U16 desc[UR36][R4.64+0x12], R13 ;  /* 0x0000120d04003986 */ /* 0x0003e2000c101524 */
[----:B------:R-:W-:Y:S05]  /*3220*/  @!P0 BRA `(.L_x_40) ;  /* 0x0000000000048947 */ /* 0x000fea0003800000 */
[----:B------:R2:W5:Y:S02]  /*3230*/  LDG.E.LTC128B.U16 R12, desc[UR36][R8.64+0x10] ;  /* 0x00001024080c7981 */ /* 0x000564000c1e1520 */
.L_x_40:
[----:B------:R-:W-:Y:S05]  /*3240*/  BSYNC B1 ;  /* 0x0000000000017941 */ /* 0x000fea0003800000 */
.L_x_39:
[----:B------:R-:W3:Y:S01]  /*3250*/  LDL.LU R14, [R1+0x18] ;  /* 0x00001800010e7983 */ /* 0x000ee20000300800 */
[----:B-1---5:R-:W-:Y:S01]  /*3260*/  IMAD.U32 R13, R12, 0x10000, RZ ;  /* 0x000100000c0d7824 */ /* 0x022fe200078e00ff */
[----:B------:R-:W-:Y:S01]  /*3270*/  ISETP.GT.AND P1, PT, R0, 0x8, P1 ;  /* 0x000000080000780c */ /* 0x000fe20000f24270 */
[----:B------:R-:W-:Y:S02]  /*3280*/  BSSY B1, `(.L_x_41) ;  /* 0x0000007000017945 */ /* 0x000fe40003800000 */
[----:B------:R-:W-:-:S04]  /*3290*/  FMUL R13, R13, R16 ;  /* 0x000000100d0d7220 */ /* 0x000fc80000400000 */
[----:B---3--:R-:W-:-:S05]  /*32a0*/  FFMA R13, R14, R2, R13 ;  /* 0x000000020e0d7223 */ /* 0x008fca000000000d */
[----:B------:R-:W-:-:S05]  /*32b0*/  F2FP.BF16.F32.PACK_AB R13, RZ, R13 ;  /* 0x0000000dff0d723e */ /* 0x000fca00000010ff */
[----:B------:R1:W-:Y:S01]  /*32c0*/  @P0 STG.E.U16 desc[UR36][R6.64+0x10], R13 ;  /* 0x0000100d06000986 */ /* 0x0003e2000c101524 */
[----:B------:R-:W-:Y:S05]  /*32d0*/  @!P1 BRA `(.L_x_42) ;  /* 0x0000000000049947 */ /* 0x000fea0003800000 */
[----:B------:R3:W5:Y:S02]  /*32e0*/  LDG.E.LTC128B.U16 R12, desc[UR36][R8.64+0x12] ;  /* 0x00001224080c7981 */ /* 0x000764000c1e1520 */
.L_x_42:
[----:B------:R-:W-:Y:S05]  /*32f0*/  BSYNC B1 ;  /* 0x0000000000017941 */ /* 0x000fea0003800000 */
.L_x_41:
[----:B------:R-:W2:Y:S01]  /*3300*/  LDL.LU R14, [R1+0x1c] ;  /* 0x00001c00010e7983 */ /* 0x000ea20000300800 */
[----:B-1---5:R-:W-:Y:S01]  /*3310*/  IMAD.U32 R13, R12, 0x10000, RZ ;  /* 0x000100000c0d7824 */ /* 0x022fe200078e00ff */
[----:B------:R-:W-:Y:S01]  /*3320*/  ISETP.GT.AND P0, PT, R3, 0x10, PT ;  /* 0x000000100300780c */ /* 0x000fe20003f04270 */
[----:B------:R-:W-:Y:S02]  /*3330*/  BSSY B1, `(.L_x_43) ;  /* 0x0000008000017945 */ /* 0x000fe40003800000 */
[----:B------:R-:W-:Y:S01]  /*3340*/  FMUL R13, R13, R16 ;  /* 0x000000100d0d7220 */ /* 0x000fe20000400000 */
[----:B------:R-:W-:-:S03]  /*3350*/  ISETP.GT.AND P2, PT, R0, RZ, P0 ;  /* 0x000000ff0000720c */ /* 0x000fc60000744270 */
[----:B--2---:R-:W-:-:S05]  /*3360*/  FFMA R13, R14, R2, R13 ;  /* 0x000000020e0d7223 */ /* 0x004fca000000000d */
[----:B------:R-:W-:-:S05]  /*3370*/  F2FP.BF16.F32.PACK_AB R13, RZ, R13 ;  /* 0x0000000dff0d723e */ /* 0x000fca00000010ff */
[----:B------:R1:W-:Y:S01]  /*3380*/  @P1 STG.E.U16 desc[UR36][R6.64+0x12], R13 ;  /* 0x0000120d06001986 */ /* 0x0003e2000c101524 */
[----:B------:R-:W-:Y:S05]  /*3390*/  @!P2 BRA `(.L_x_44) ;  /* 0x000000000004a947 */ /* 0x000fea0003800000 */
[----:B------:R2:W5:Y:S02]  /*33a0*/  LDG.E.LTC128B.U16 R12, desc[UR36][R10.64+0x20] ;  /* 0x000020240a0c7981 */ /* 0x000564000c1e1520 */
.L_x_44:
[----:B------:R-:W-:Y:S05]  /*33b0*/  BSYNC B1 ;  /* 0x0000000000017941 */ /* 0x000fea0003800000 */
.L_x_43:
        /* <DEDUP_REMOVED lines=11> */
.L_x_46:
[----:B------:R-:W-:Y:S05]  /*3470*/  BSYNC B1 ;  /* 0x0000000000017941 */ /* 0x000fea0003800000 */
.L_x_45:
        /* <DEDUP_REMOVED lines=10> */
.L_x_48:
[----:B------:R-:W-:Y:S05]  /*3520*/  BSYNC B1 ;  /* 0x0000000000017941 */ /* 0x000fea0003800000 */
.L_x_47:
        /* <DEDUP_REMOVED lines=10> */
.L_x_50:
[----:B------:R-:W-:Y:S05]  /*35d0*/  BSYNC B1 ;  /* 0x0000000000017941 */ /* 0x000fea0003800000 */
.L_x_49:
        /* <DEDUP_REMOVED lines=11> */
.L_x_52:
[----:B------:R-:W-:Y:S05]  /*3690*/  BSYNC B1 ;  /* 0x0000000000017941 */ /* 0x000fea0003800000 */
.L_x_51:
        /* <DEDUP_REMOVED lines=11> */
.L_x_54:
[----:B------:R-:W-:Y:S05]  /*3750*/  BSYNC B1 ;  /* 0x0000000000017941 */ /* 0x000fea0003800000 */
.L_x_53:
        /* <DEDUP_REMOVED lines=10> */
.L_x_56:
[----:B------:R-:W-:Y:S05]  /*3800*/  BSYNC B1 ;  /* 0x0000000000017941 */ /* 0x000fea0003800000 */
.L_x_55:
        /* <DEDUP_REMOVED lines=10> */
.L_x_58:
[----:B------:R-:W-:Y:S05]  /*38b0*/  BSYNC B1 ;  /* 0x0000000000017941 */ /* 0x000fea0003800000 */
.L_x_57:
        /* <DEDUP_REMOVED lines=11> */
.L_x_60:
[----:B------:R-:W-:Y:S05]  /*3970*/  BSYNC B1 ;  /* 0x0000000000017941 */ /* 0x000fea0003800000 */
.L_x_59:
        /* <DEDUP_REMOVED lines=11> */
.L_x_62:
[----:B------:R-:W-:Y:S05]  /*3a30*/  BSYNC B1 ;  /* 0x0000000000017941 */ /* 0x000fea0003800000 */
.L_x_61:
        /* <DEDUP_REMOVED lines=10> */
.L_x_64:
[----:B------:R-:W-:Y:S05]  /*3ae0*/  BSYNC B1 ;  /* 0x0000000000017941 */ /* 0x000fea0003800000 */
.L_x_63:
        /* <DEDUP_REMOVED lines=10> */
.L_x_66:
[----:B------:R-:W-:Y:S05]  /*3b90*/  BSYNC B1 ;  /* 0x0000000000017941 */ /* 0x000fea0003800000 */
.L_x_65:
        /* <DEDUP_REMOVED lines=11> */
.L_x_68:
[----:B------:R-:W-:Y:S05]  /*3c50*/  BSYNC B1 ;  /* 0x0000000000017941 */ /* 0x000fea0003800000 */
.L_x_67:
        /* <DEDUP_REMOVED lines=11> */
.L_x_70:
[----:B------:R-:W-:Y:S05]  /*3d10*/  BSYNC B1 ;  /* 0x0000000000017941 */ /* 0x000fea0003800000 */
.L_x_69:
        /* <DEDUP_REMOVED lines=10> */
.L_x_72:
[----:B------:R-:W-:Y:S05]  /*3dc0*/  BSYNC B1 ;  /* 0x0000000000017941 */ /* 0x000fea0003800000 */
.L_x_71:
        /* <DEDUP_REMOVED lines=10> */
.L_x_74:
[----:B------:R-:W-:Y:S05]  /*3e70*/  BSYNC B1 ;  /* 0x0000000000017941 */ /* 0x000fea0003800000 */
.L_x_73:
        /* <DEDUP_REMOVED lines=11> */
.L_x_76:
[----:B------:R-:W-:Y:S05]  /*3f30*/  BSYNC B1 ;  /* 0x0000000000017941 */ /* 0x000fea0003800000 */
.L_x_75:
        /* <DEDUP_REMOVED lines=11> */
.L_x_78:
[----:B------:R-:W-:Y:S05]  /*3ff0*/  BSYNC B1 ;  /* 0x0000000000017941 */ /* 0x000fea0003800000 */
.L_x_77:
        /* <DEDUP_REMOVED lines=10> */
.L_x_80:
[----:B------:R-:W-:Y:S05]  /*40a0*/  BSYNC B1 ;  /* 0x0000000000017941 */ /* 0x000fea0003800000 */
.L_x_79:
        /* <DEDUP_REMOVED lines=10> */
.L_x_82:
[----:B------:R-:W-:Y:S05]  /*4150*/  BSYNC B1 ;  /* 0x0000000000017941 */ /* 0x000fea0003800000 */
.L_x_81:
        /* <DEDUP_REMOVED lines=11> */
.L_x_84:
[----:B------:R-:W-:Y:S05]  /*4210*/  BSYNC B1 ;  /* 0x0000000000017941 */ /* 0x000fea0003800000 */
.L_x_83:
        /* <DEDUP_REMOVED lines=11> */
.L_x_86:
[----:B------:R-:W-:Y:S05]  /*42d0*/  BSYNC B1 ;  /* 0x0000000000017941 */ /* 0x000fea0003800000 */
.L_x_85:
        /* <DEDUP_REMOVED lines=10> */
.L_x_88:
[----:B------:R-:W-:Y:S05]  /*4380*/  BSYNC B1 ;  /* 0x0000000000017941 */ /* 0x000fea0003800000 */
.L_x_87:
        /* <DEDUP_REMOVED lines=10> */
.L_x_90:
[----:B------:R-:W-:Y:S05]  /*4430*/  BSYNC B1 ;  /* 0x0000000000017941 */ /* 0x000fea0003800000 */
.L_x_89:
        /* <DEDUP_REMOVED lines=11> */
.L_x_92:
[----:B------:R-:W-:Y:S05]  /*44f0*/  BSYNC B1 ;  /* 0x0000000000017941 */ /* 0x000fea0003800000 */
.L_x_91:
        /* <DEDUP_REMOVED lines=11> */
.L_x_94:
[----:B------:R-:W-:Y:S05]  /*45b0*/  BSYNC B1 ;  /* 0x0000000000017941 */ /* 0x000fea0003800000 */
.L_x_93:
        /* <DEDUP_REMOVED lines=10> */
.L_x_96:
[----:B------:R-:W-:Y:S05]  /*4660*/  BSYNC B1 ;  /* 0x0000000000017941 */ /* 0x000fea0003800000 */
.L_x_95:
        /* <DEDUP_REMOVED lines=10> */
.L_x_98:
[----:B------:R-:W-:Y:S05]  /*4710*/  BSYNC B1 ;  /* 0x0000000000017941 */ /* 0x000fea0003800000 */
.L_x_97:
        /* <DEDUP_REMOVED lines=11> */
.L_x_100:
[----:B------:R-:W-:Y:S05]  /*47d0*/  BSYNC B1 ;  /* 0x0000000000017941 */ /* 0x000fea0003800000 */
.L_x_99:
        /* <DEDUP_REMOVED lines=11> */
.L_x_102:
[----:B------:R-:W-:Y:S05]  /*4890*/  BSYNC B1 ;  /* 0x0000000000017941 */ /* 0x000fea0003800000 */
.L_x_101:
        /* <DEDUP_REMOVED lines=10> */
.L_x_104:
[----:B------:R-:W-:Y:S05]  /*4940*/  BSYNC B1 ;  /* 0x0000000000017941 */ /* 0x000fea0003800000 */
.L_x_103:
        /* <DEDUP_REMOVED lines=10> */
.L_x_106:
[----:B------:R-:W-:Y:S05]  /*49f0*/  BSYNC B1 ;  /* 0x0000000000017941 */ /* 0x000fea0003800000 */
.L_x_105:
        /* <DEDUP_REMOVED lines=11> */
.L_x_108:
[----:B------:R-:W-:Y:S05]  /*4ab0*/  BSYNC B1 ;  /* 0x0000000000017941 */ /* 0x000fea0003800000 */
.L_x_107:
        /* <DEDUP_REMOVED lines=11> */
.L_x_110:
[----:B------:R-:W-:Y:S05]  /*4b70*/  BSYNC B1 ;  /* 0x0000000000017941 */ /* 0x000fea0003800000 */
.L_x_109:
        /* <DEDUP_REMOVED lines=10> */
.L_x_112:
[----:B------:R-:W-:Y:S05]  /*4c20*/  BSYNC B1 ;  /* 0x0000000000017941 */ /* 0x000fea0003800000 */
.L_x_111:
        /* <DEDUP_REMOVED lines=10> */
.L_x_114:
[----:B------:R-:W-:Y:S05]  /*4cd0*/  BSYNC B1 ;  /* 0x0000000000017941 */ /* 0x000fea0003800000 */
.L_x_113:
        /* <DEDUP_REMOVED lines=11> */
.L_x_116:
[----:B------:R-:W-:Y:S05]  /*4d90*/  BSYNC B1 ;  /* 0x0000000000017941 */ /* 0x000fea0003800000 */
.L_x_115:
        /* <DEDUP_REMOVED lines=11> */
.L_x_118:
[----:B------:R-:W-:Y:S05]  /*4e50*/  BSYNC B1 ;  /* 0x0000000000017941 */ /* 0x000fea0003800000 */
.L_x_117:
        /* <DEDUP_REMOVED lines=10> */
.L_x_120:
[----:B------:R-:W-:Y:S05]  /*4f00*/  BSYNC B1 ;  /* 0x0000000000017941 */ /* 0x000fea0003800000 */
.L_x_119:
        /* <DEDUP_REMOVED lines=10> */
.L_x_122:
[----:B------:R-:W-:Y:S05]  /*4fb0*/  BSYNC B1 ;  /* 0x0000000000017941 */ /* 0x000fea0003800000 */
.L_x_121:
        /* <DEDUP_REMOVED lines=11> */
.L_x_124:
[----:B------:R-:W-:Y:S05]  /*5070*/  BSYNC B1 ;  /* 0x0000000000017941 */ /* 0x000fea0003800000 */
.L_x_123:
        /* <DEDUP_REMOVED lines=11> */
.L_x_126:
[----:B------:R-:W-:Y:S05]  /*5130*/  BSYNC B1 ;  /* 0x0000000000017941 */ /* 0x000fea0003800000 */
.L_x_125:
        /* <DEDUP_REMOVED lines=10> */
.L_x_128:
[----:B------:R-:W-:Y:S05]  /*51e0*/  BSYNC B1 ;  /* 0x0000000000017941 */ /* 0x000fea0003800000 */
.L_x_127:
        /* <DEDUP_REMOVED lines=10> */
.L_x_130:
[----:B------:R-:W-:Y:S05]  /*5290*/  BSYNC B1 ;  /* 0x0000000000017941 */ /* 0x000fea0003800000 */
.L_x_129:
        /* <DEDUP_REMOVED lines=11> */
.L_x_132:
[----:B------:R-:W-:Y:S05]  /*5350*/  BSYNC B1 ;  /* 0x0000000000017941 */ /* 0x000fea0003800000 */
.L_x_131:
        /* <DEDUP_REMOVED lines=11> */
.L_x_134:
[----:B------:R-:W-:Y:S05]  /*5410*/  BSYNC B1 ;  /* 0x0000000000017941 */ /* 0x000fea0003800000 */
.L_x_133:
        /* <DEDUP_REMOVED lines=10> */
.L_x_136:
[----:B------:R-:W-:Y:S05]  /*54c0*/  BSYNC B1 ;  /* 0x0000000000017941 */ /* 0x000fea0003800000 */
.L_x_135:
        /* <DEDUP_REMOVED lines=10> */
.L_x_138:
[----:B------:R-:W-:Y:S05]  /*5570*/  BSYNC B1 ;  /* 0x0000000000017941 */ /* 0x000fea0003800000 */
.L_x_137:
        /* <DEDUP_REMOVED lines=11> */
.L_x_140:
[----:B------:R-:W-:Y:S05]  /*5630*/  BSYNC B1 ;  /* 0x0000000000017941 */ /* 0x000fea0003800000 */
.L_x_139:
        /* <DEDUP_REMOVED lines=11> */
.L_x_142:
[----:B------:R-:W-:Y:S05]  /*56f0*/  BSYNC B1 ;  /* 0x0000000000017941 */ /* 0x000fea0003800000 */
.L_x_141:
        /* <DEDUP_REMOVED lines=10> */
.L_x_144:
[----:B------:R-:W-:Y:S05]  /*57a0*/  BSYNC B1 ;  /* 0x0000000000017941 */ /* 0x000fea0003800000 */
.L_x_143:
        /* <DEDUP_REMOVED lines=10> */
.L_x_146:
[----:B------:R-:W-:Y:S05]  /*5850*/  BSYNC B1 ;  /* 0x0000000000017941 */ /* 0x000fea0003800000 */
.L_x_145:
        /* <DEDUP_REMOVED lines=11> */
.L_x_148:
[----:B------:R-:W-:Y:S05]  /*5910*/  BSYNC B1 ;  /* 0x0000000000017941 */ /* 0x000fea0003800000 */
.L_x_147:
        /* <DEDUP_REMOVED lines=11> */
.L_x_150:
[----:B------:R-:W-:Y:S05]  /*59d0*/  BSYNC B1 ;  /* 0x0000000000017941 */ /* 0x000fea0003800000 */
.L_x_149:
        /* <DEDUP_REMOVED lines=10> */
.L_x_152:
[----:B------:R-:W-:Y:S05]  /*5a80*/  BSYNC B1 ;  /* 0x0000000000017941 */ /* 0x000fea0003800000 */
.L_x_151:
        /* <DEDUP_REMOVED lines=10> */
.L_x_154:
[----:B------:R-:W-:Y:S05]  /*5b30*/  BSYNC B1 ;  /* 0x0000000000017941 */ /* 0x000fea0003800000 */
.L_x_153:
        /* <DEDUP_REMOVED lines=11> */
.L_x_156:
[----:B------:R-:W-:Y:S05]  /*5bf0*/  BSYNC B1 ;  /* 0x0000000000017941 */ /* 0x000fea0003800000 */
.L_x_155:
        /* <DEDUP_REMOVED lines=11> */
.L_x_158:
[----:B------:R-:W-:Y:S05]  /*5cb0*/  BSYNC B1 ;  /* 0x0000000000017941 */ /* 0x000fea0003800000 */
.L_x_157:
        /* <DEDUP_REMOVED lines=10> */
.L_x_160:
[----:B------:R-:W-:Y:S05]  /*5d60*/  BSYNC B1 ;  /* 0x0000000000017941 */ /* 0x000fea0003800000 */
.L_x_159:
        /* <DEDUP_REMOVED lines=10> */
.L_x_162:
[----:B------:R-:W-:Y:S05]  /*5e10*/  BSYNC B1 ;  /* 0x0000000000017941 */ /* 0x000fea0003800000 */
.L_x_161:
        /* <DEDUP_REMOVED lines=11> */
.L_x_164:
[----:B------:R-:W-:Y:S05]  /*5ed0*/  BSYNC B1 ;  /* 0x0000000000017941 */ /* 0x000fea0003800000 */
.L_x_163:
        /* <DEDUP_REMOVED lines=11> */
.L_x_166:
[----:B------:R-:W-:Y:S05]  /*5f90*/  BSYNC B1 ;  /* 0x0000000000017941 */ /* 0x000fea0003800000 */
.L_x_165:
        /* <DEDUP_REMOVED lines=10> */
.L_x_168:
[----:B------:R-:W-:Y:S05]  /*6040*/  BSYNC B1 ;  /* 0x0000000000017941 */ /* 0x000fea0003800000 */
.L_x_167:
        /* <DEDUP_REMOVED lines=10> */
.L_x_170:
[----:B------:R-:W-:Y:S05]  /*60f0*/  BSYNC B1 ;  /* 0x0000000000017941 */ /* 0x000fea0003800000 */
.L_x_169:
        /* <DEDUP_REMOVED lines=11> */
.L_x_172:
[----:B------:R-:W-:Y:S05]  /*61b0*/  BSYNC B1 ;  /* 0x0000000000017941 */ /* 0x000fea0003800000 */
.L_x_171:
        /* <DEDUP_REMOVED lines=11> */
.L_x_174:
[----:B------:R-:W-:Y:S05]  /*6270*/  BSYNC B1 ;  /* 0x0000000000017941 */ /* 0x000fea0003800000 */
.L_x_173:
        /* <DEDUP_REMOVED lines=10> */
.L_x_176:
[----:B------:R-:W-:Y:S05]  /*6320*/  BSYNC B1 ;  /* 0x0000000000017941 */ /* 0x000fea0003800000 */
.L_x_175:
        /* <DEDUP_REMOVED lines=10> */
.L_x_178:
[----:B------:R-:W-:Y:S05]  /*63d0*/  BSYNC B1 ;  /* 0x0000000000017941 */ /* 0x000fea0003800000 */
.L_x_177:
        /* <DEDUP_REMOVED lines=11> */
.L_x_180:
[----:B------:R-:W-:Y:S05]  /*6490*/  BSYNC B1 ;  /* 0x0000000000017941 */ /* 0x000fea0003800000 */
.L_x_179:
        /* <DEDUP_REMOVED lines=11> */
.L_x_182:
[----:B------:R-:W-:Y:S05]  /*6550*/  BSYNC B1 ;  /* 0x0000000000017941 */ /* 0x000fea0003800000 */
.L_x_181:
        /* <DEDUP_REMOVED lines=10> */
.L_x_184:
[----:B------:R-:W-:Y:S05]  /*6600*/  BSYNC B1 ;  /* 0x0000000000017941 */ /* 0x000fea0003800000 */
.L_x_183:
        /* <DEDUP_REMOVED lines=10> */
.L_x_186:
[----:B------:R-:W-:Y:S05]  /*66b0*/  BSYNC B1 ;  /* 0x0000000000017941 */ /* 0x000fea0003800000 */
.L_x_185:
        /* <DEDUP_REMOVED lines=11> */
.L_x_188:
[----:B------:R-:W-:Y:S05]  /*6770*/  BSYNC B1 ;  /* 0x0000000000017941 */ /* 0x000fea0003800000 */
.L_x_187:
        /* <DEDUP_REMOVED lines=11> */
.L_x_190:
[----:B------:R-:W-:Y:S05]  /*6830*/  BSYNC B1 ;  /* 0x0000000000017941 */ /* 0x000fea0003800000 */
.L_x_189:
        /* <DEDUP_REMOVED lines=10> */
.L_x_192:
[----:B------:R-:W-:Y:S05]  /*68e0*/  BSYNC B1 ;  /* 0x0000000000017941 */ /* 0x000fea0003800000 */
.L_x_191:
        /* <DEDUP_REMOVED lines=10> */
.L_x_194:
[----:B------:R-:W-:Y:S05]  /*6990*/  BSYNC B1 ;  /* 0x0000000000017941 */ /* 0x000fea0003800000 */
.L_x_193:
        /* <DEDUP_REMOVED lines=11> */
.L_x_196:
[----:B------:R-:W-:Y:S05]  /*6a50*/  BSYNC B1 ;  /* 0x0000000000017941 */ /* 0x000fea0003800000 */
.L_x_195:
        /* <DEDUP_REMOVED lines=11> */
.L_x_198:
[----:B------:R-:W-:Y:S05]  /*6b10*/  BSYNC B1 ;  /* 0x0000000000017941 */ /* 0x000fea0003800000 */
.L_x_197:
        /* <DEDUP_REMOVED lines=10> */
.L_x_200:
[----:B------:R-:W-:Y:S05]  /*6bc0*/  BSYNC B1 ;  /* 0x0000000000017941 */ /* 0x000fea0003800000 */
.L_x_199:
        /* <DEDUP_REMOVED lines=10> */
.L_x_202:
[----:B------:R-:W-:Y:S05]  /*6c70*/  BSYNC B1 ;  /* 0x0000000000017941 */ /* 0x000fea0003800000 */
.L_x_201:
        /* <DEDUP_REMOVED lines=11> */
.L_x_204:
[----:B------:R-:W-:Y:S05]  /*6d30*/  BSYNC B1 ;  /* 0x0000000000017941 */ /* 0x000fea0003800000 */
.L_x_203:
        /* <DEDUP_REMOVED lines=11> */
.L_x_206:
[----:B------:R-:W-:Y:S05]  /*6df0*/  BSYNC B1 ;  /* 0x0000000000017941 */ /* 0x000fea0003800000 */
.L_x_205:
        /* <DEDUP_REMOVED lines=10> */
.L_x_208:
[----:B------:R-:W-:Y:S05]  /*6ea0*/  BSYNC B1 ;  /* 0x0000000000017941 */ /* 0x000fea0003800000 */
.L_x_207:
        /* <DEDUP_REMOVED lines=10> */
.L_x_210:
[----:B------:R-:W-:Y:S05]  /*6f50*/  BSYNC B1 ;  /* 0x0000000000017941 */ /* 0x000fea0003800000 */
.L_x_209:
        /* <DEDUP_REMOVED lines=11> */
.L_x_212:
[----:B------:R-:W-:Y:S05]  /*7010*/  BSYNC B1 ;  /* 0x0000000000017941 */ /* 0x000fea0003800000 */
.L_x_211:
        /* <DEDUP_REMOVED lines=11> */
.L_x_214:
[----:B------:R-:W-:Y:S05]  /*70d0*/  BSYNC B1 ;  /* 0x0000000000017941 */ /* 0x000fea0003800000 */
.L_x_213:
        /* <DEDUP_REMOVED lines=10> */
.L_x_216:
[----:B------:R-:W-:Y:S05]  /*7180*/  BSYNC B1 ;  /* 0x0000000000017941 */ /* 0x000fea0003800000 */
.L_x_215:
        /* <DEDUP_REMOVED lines=10> */
.L_x_218:
[----:B------:R-:W-:Y:S05]  /*7230*/  BSYNC B1 ;  /* 0x0000000000017941 */ /* 0x000fea0003800000 */
.L_x_217:
        /* <DEDUP_REMOVED lines=11> */
.L_x_220:
[----:B------:R-:W-:Y:S05]  /*72f0*/  BSYNC B1 ;  /* 0x0000000000017941 */ /* 0x000fea0003800000 */
.L_x_219:
        /* <DEDUP_REMOVED lines=11> */
.L_x_222:
[----:B------:R-:W-:Y:S05]  /*73b0*/  BSYNC B1 ;  /* 0x0000000000017941 */ /* 0x000fea0003800000 */
.L_x_221:
        /* <DEDUP_REMOVED lines=10> */
.L_x_224:
[----:B------:R-:W-:Y:S05]  /*7460*/  BSYNC B1 ;  /* 0x0000000000017941 */ /* 0x000fea0003800000 */
.L_x_223:
        /* <DEDUP_REMOVED lines=10> */
.L_x_226:
[----:B------:R-:W-:Y:S05]  /*7510*/  BSYNC B1 ;  /* 0x0000000000017941 */ /* 0x000fea0003800000 */
.L_x_225:
        /* <DEDUP_REMOVED lines=11> */
.L_x_228:
[----:B------:R-:W-:Y:S05]  /*75d0*/  BSYNC B1 ;  /* 0x0000000000017941 */ /* 0x000fea0003800000 */
.L_x_227:
        /* <DEDUP_REMOVED lines=11> */
.L_x_230:
[----:B------:R-:W-:Y:S05]  /*7690*/  BSYNC B1 ;  /* 0x0000000000017941 */ /* 0x000fea0003800000 */
.L_x_229:
        /* <DEDUP_REMOVED lines=10> */
.L_x_232:
[----:B------:R-:W-:Y:S05]  /*7740*/  BSYNC B1 ;  /* 0x0000000000017941 */ /* 0x000fea0003800000 */
.L_x_231:
        /* <DEDUP_REMOVED lines=10> */
.L_x_234:
[----:B------:R-:W-:Y:S05]  /*77f0*/  BSYNC B1 ;  /* 0x0000000000017941 */ /* 0x000fea0003800000 */
.L_x_233:
        /* <DEDUP_REMOVED lines=11> */
.L_x_236:
[----:B------:R-:W-:Y:S05]  /*78b0*/  BSYNC B1 ;  /* 0x0000000000017941 */ /* 0x000fea0003800000 */
.L_x_235:
        /* <DEDUP_REMOVED lines=11> */
.L_x_238:
[----:B------:R-:W-:Y:S05]  /*7970*/  BSYNC B1 ;  /* 0x0000000000017941 */ /* 0x000fea0003800000 */
.L_x_237:
        /* <DEDUP_REMOVED lines=10> */
.L_x_240:
[----:B------:R-:W-:Y:S05]  /*7a20*/  BSYNC B1 ;  /* 0x0000000000017941 */ /* 0x000fea0003800000 */
.L_x_239:
        /* <DEDUP_REMOVED lines=10> */
.L_x_242:
[----:B------:R-:W-:Y:S05]  /*7ad0*/  BSYNC B1 ;  /* 0x0000000000017941 */ /* 0x000fea0003800000 */
.L_x_241:
        /* <DEDUP_REMOVED lines=11> */
.L_x_244:
[----:B------:R-:W-:Y:S05]  /*7b90*/  BSYNC B1 ;  /* 0x0000000000017941 */ /* 0x000fea0003800000 */
.L_x_243:
        /* <DEDUP_REMOVED lines=11> */
.L_x_246:
[----:B------:R-:W-:Y:S05]  /*7c50*/  BSYNC B1 ;  /* 0x0000000000017941 */ /* 0x000fea0003800000 */
.L_x_245:
        /* <DEDUP_REMOVED lines=10> */
.L_x_248:
[----:B------:R-:W-:Y:S05]  /*7d00*/  BSYNC B1 ;  /* 0x0000000000017941 */ /* 0x000fea0003800000 */
.L_x_247:
        /* <DEDUP_REMOVED lines=10> */
.L_x_250:
[----:B------:R-:W-:Y:S05]  /*7db0*/  BSYNC B1 ;  /* 0x0000000000017941 */ /* 0x000fea0003800000 */
.L_x_249:
        /* <DEDUP_REMOVED lines=11> */
.L_x_252:
[----:B------:R-:W-:Y:S05]  /*7e70*/  BSYNC B1 ;  /* 0x0000000000017941 */ /* 0x000fea0003800000 */
.L_x_251:
        /* <DEDUP_REMOVED lines=11> */
.L_x_254:
[----:B------:R-:W-:Y:S05]  /*7f30*/  BSYNC B1 ;  /* 0x0000000000017941 */ /* 0x000fea0003800000 */
.L_x_253:
        /* <DEDUP_REMOVED lines=10> */
.L_x_256:
[----:B------:R-:W-:Y:S05]  /*7fe0*/  BSYNC B1 ;  /* 0x0000000000017941 */ /* 0x000fea0003800000 */
.L_x_255:
        /* <DEDUP_REMOVED lines=10> */
.L_x_258:
[----:B------:R-:W-:Y:S05]  /*8090*/  BSYNC B1 ;  /* 0x0000000000017941 */ /* 0x000fea0003800000 */
.L_x_257:
        /* <DEDUP_REMOVED lines=11> */
.L_x_260:
[----:B------:R-:W-:Y:S05]  /*8150*/  BSYNC B1 ;  /* 0x0000000000017941 */ /* 0x000fea0003800000 */
.L_x_259:
        /* <DEDUP_REMOVED lines=11> */
.L_x_262:
[----:B------:R-:W-:Y:S05]  /*8210*/  BSYNC B1 ;  /* 0x0000000000017941 */ /* 0x000fea0003800000 */
.L_x_261:
        /* <DEDUP_REMOVED lines=10> */
.L_x_264:
[----:B------:R-:W-:Y:S05]  /*82c0*/  BSYNC B1 ;  /* 0x0000000000017941 */ /* 0x000fea0003800000 */
.L_x_263:
        /* <DEDUP_REMOVED lines=10> */
.L_x_266:
[----:B------:R-:W-:Y:S05]  /*8370*/  BSYNC B1 ;  /* 0x0000000000017941 */ /* 0x000fea0003800000 */
.L_x_265:
        /* <DEDUP_REMOVED lines=11> */
.L_x_268:
[----:B------:R-:W-:Y:S05]  /*8430*/  BSYNC B1 ;  /* 0x0000000000017941 */ /* 0x000fea0003800000 */
.L_x_267:
        /* <DEDUP_REMOVED lines=11> */
.L_x_270:
[----:B------:R-:W-:Y:S05]  /*84f0*/  BSYNC B1 ;  /* 0x0000000000017941 */ /* 0x000fea0003800000 */
.L_x_269:
        /* <DEDUP_REMOVED lines=10> */
.L_x_272:
[----:B------:R-:W-:Y:S05]  /*85a0*/  BSYNC B1 ;  /* 0x0000000000017941 */ /* 0x000fea0003800000 */
.L_x_271:
        /* <DEDUP_REMOVED lines=10> */
.L_x_274:
[----:B------:R-:W-:Y:S05]  /*8650*/  BSYNC B1 ;  /* 0x0000000000017941 */ /* 0x000fea0003800000 */
.L_x_273:
        /* <DEDUP_REMOVED lines=11> */
.L_x_276:
[----:B------:R-:W-:Y:S05]  /*8710*/  BSYNC B1 ;  /* 0x0000000000017941 */ /* 0x000fea0003800000 */
.L_x_275:
        /* <DEDUP_REMOVED lines=11> */
.L_x_278:
[----:B------:R-:W-:Y:S05]  /*87d0*/  BSYNC B1 ;  /* 0x0000000000017941 */ /* 0x000fea0003800000 */
.L_x_277:
        /* <DEDUP_REMOVED lines=10> */
.L_x_280:
[----:B------:R-:W-:Y:S05]  /*8880*/  BSYNC B1 ;  /* 0x0000000000017941 */ /* 0x000fea0003800000 */
.L_x_279:
        /* <DEDUP_REMOVED lines=10> */
.L_x_282:
[----:B------:R-:W-:Y:S05]  /*8930*/  BSYNC B1 ;  /* 0x0000000000017941 */ /* 0x000fea0003800000 */
.L_x_281:
        /* <DEDUP_REMOVED lines=11> */
.L_x_284:
[----:B------:R-:W-:Y:S05]  /*89f0*/  BSYNC B1 ;  /* 0x0000000000017941 */ /* 0x000fea0003800000 */
.L_x_283:
[----:B-1---5:R-:W-:Y:S01]  /*8a00*/  IMAD.U32 R13, R12, 0x10000, RZ ;  /* 0x000100000c0d7824 */ /* 0x022fe200078e00ff */
[----:B------:R-:W-:Y:S01]  /*8a10*/  ISETP.GT.AND P1, PT, R3, 0x101, PT ;  /* 0x000001010300780c */ /* 0x000fe20003f24270 */
[----:B------:R-:W-:Y:S02]  /*8a20*/  BSSY B1, `(.L_x_285) ;  /* 0x0000008000017945 */ /* 0x000fe40003800000 */
[----:B------:R-:W-:Y:S01]  /*8a30*/  FMUL R13, R13, R16 ;  /* 0x000000100d0d7220 */ /* 0x000fe20000400000 */
[----:B------:R-:W-:-:S03]  /*8a40*/  ISETP.GT.AND P3, PT, R0, RZ, P1 ;  /* 0x000000ff0000720c */ /* 0x000fc60000f64270 */
[----:B------:R-:W-:-:S05]  /*8a50*/  FFMA R13, R24, R2, R13 ;  /* 0x00000002180d7223 */ /* 0x000fca000000000d */
[----:B------:R-:W-:-:S05]  /*8a60*/  F2FP.BF16.F32.PACK_AB R13, RZ, R13 ;  /* 0x0000000dff0d723e */ /* 0x000fca00000010ff */
[----:B------:R1:W-:Y:S01]  /*8a70*/  @P2 STG.E.U16 desc[UR36][R4.64+0x200], R13 ;  /* 0x0002000d04002986 */ /* 0x0003e2000c101524 */
[----:B------:R-:W-:Y:S05]  /*8a80*/  @!P3 BRA `(.L_x_286) ;  /* 0x000000000004b947 */ /* 0x000fea0003800000 */
[----:B------:R0:W5:Y:S02]  /*8a90*/  LDG.E.LTC128B.U16 R12, desc[UR36][R10.64+0x202] ;  /* 0x000202240a0c7981 */ /* 0x000164000c1e1520 */
.L_x_286:
[----:B------:R-:W-:Y:S05]  /*8aa0*/  BSYNC B1 ;  /* 0x0000000000017941 */ /* 0x000fea0003800000 */
.L_x_285:
[----:B-1---5:R-:W-:Y:S01]  /*8ab0*/  IMAD.U32 R13, R12, 0x10000, RZ ;  /* 0x000100000c0d7824 */ /* 0x022fe200078e00ff */
[----:B------:R-:W-:Y:S01]  /*8ac0*/  ISETP.GT.AND P0, PT, R0, 0x8, P0 ;  /* 0x000000080000780c */ /* 0x000fe20000704270 */
[----:B------:R-:W-:Y:S02]  /*8ad0*/  BSSY B1, `(.L_x_287) ;  /* 0x0000007000017945 */ /* 0x000fe40003800000 */
[----:B------:R-:W-:-:S04]  /*8ae0*/  FMUL R14, R13, R16 ;  /* 0x000000100d0e7220 */ /* 0x000fc80000400000 */
[----:B------:R-:W-:-:S05]  /*8af0*/  FFMA R14, R25, R2, R14 ;  /* 0x00000002190e7223 */ /* 0x000fca000000000e */
[----:B------:R-:W-:-:S05]  /*8b00*/  F2FP.BF16.F32.PACK_AB R14, RZ, R14 ;  /* 0x0000000eff0e723e */ /* 0x000fca00000010ff */
[----:B------:R1:W-:Y:S01]  /*8b10*/  @P3 STG.E.U16 desc[UR36][R4.64+0x202], R14 ;  /* 0x0002020e04003986 */ /* 0x0003e2000c101524 */
[----:B------:R-:W-:Y:S05]  /*8b20*/  @!P0 BRA `(.L_x_288) ;  /* 0x0000000000048947 */ /* 0x000fea0003800000 */
[----:B------:R0:W5:Y:S02]  /*8b30*/  LDG.E.LTC128B.U16 R12, desc[UR36][R8.64+0x200] ;  /* 0x00020024080c7981 */ /* 0x000164000c1e1520 */
.L_x_288:
[----:B------:R-:W-:Y:S05]  /*8b40*/  BSYNC B1 ;  /* 0x0000000000017941 */ /* 0x000fea0003800000 */
.L_x_287:
[----:B-----5:R-:W-:Y:S01]  /*8b50*/  IMAD.U32 R13, R12, 0x10000, RZ ;  /* 0x000100000c0d7824 */ /* 0x020fe200078e00ff */
        /* <DEDUP_REMOVED lines=8> */
.L_x_290:
[----:B------:R-:W-:Y:S05]  /*8be0*/  BSYNC B1 ;  /* 0x0000000000017941 */ /* 0x000fea0003800000 */
.L_x_289:
[----:B0----5:R-:W-:Y:S01]  /*8bf0*/  IMAD.U32 R13, R12, 0x10000, RZ ;  /* 0x000100000c0d7824 */ /* 0x021fe200078e00ff */
[----:B------:R-:W-:Y:S01]  /*8c00*/  ISETP.GT.AND P0, PT, R3, 0x108, PT ;  /* 0x000001080300780c */ /* 0x000fe20003f04270 */
[----:B------:R-:W-:Y:S02]  /*8c10*/  BSSY B1, `(.L_x_291) ;  /* 0x0000008000017945 */ /* 0x000fe40003800000 */
[----:B-1----:R-:W-:Y:S01]  /*8c20*/  FMUL R14, R13, R16 ;  /* 0x000000100d0e7220 */ /* 0x002fe20000400000 */
[----:B------:R-:W-:-:S03]  /*8c30*/  ISETP.GT.AND P2, PT, R0, RZ, P0 ;  /* 0x000000ff0000720c */ /* 0x000fc60000744270 */
[----:B------:R-:W-:-:S05]  /*8c40*/  FFMA R14, R27, R2, R14 ;  /* 0x000000021b0e7223 */ /* 0x000fca000000000e */
[----:B------:R-:W-:-:S05]  /*8c50*/  F2FP.BF16.F32.PACK_AB R14, RZ, R14 ;  /* 0x0000000eff0e723e */ /* 0x000fca00000010ff */
[----:B------:R0:W-:Y:S01]  /*8c60*/  @P1 STG.E.U16 desc[UR36][R6.64+0x202], R14 ;  /* 0x0002020e06001986 */ /* 0x0001e2000c101524 */
[----:B------:R-:W-:Y:S05]  /*8c70*/  @!P2 BRA `(.L_x_292) ;  /* 0x000000000004a947 */ /* 0x000fea0003800000 */
[----:B------:R1:W5:Y:S02]  /*8c80*/  LDG.E.LTC128B.U16 R12, desc[UR36][R10.64+0x210] ;  /* 0x000210240a0c7981 */ /* 0x000364000c1e1520 */
.L_x_292:
[----:B------:R-:W-:Y:S05]  /*8c90*/  BSYNC B1 ;  /* 0x0000000000017941 */ /* 0x000fea0003800000 */
.L_x_291:
[----:B-----5:R-:W-:Y:S01]  /*8ca0*/  IMAD.U32 R13, R12, 0x10000, RZ ;  /* 0x000100000c0d7824 */ /* 0x020fe200078e00ff */
        /* <DEDUP_REMOVED lines=9> */
.L_x_294:
[----:B------:R-:W-:Y:S05]  /*8d40*/  BSYNC B1 ;  /* 0x0000000000017941 */ /* 0x000fea0003800000 */
.L_x_293:
[----:B0----5:R-:W-:Y:S01]  /*8d50*/  IMAD.U32 R13, R12, 0x10000, RZ ;  /* 0x000100000c0d7824 */ /* 0x021fe200078e00ff */
        /* <DEDUP_REMOVED lines=8> */
.L_x_296:
[----:B------:R-:W-:Y:S05]  /*8de0*/  BSYNC B1 ;  /* 0x0000000000017941 */ /* 0x000fea0003800000 */
.L_x_295:
        /* <DEDUP_REMOVED lines=9> */
.L_x_298:
[----:B------:R-:W-:Y:S05]  /*8e80*/  BSYNC B1 ;  /* 0x0000000000017941 */ /* 0x000fea0003800000 */
.L_x_297:
[----:B0----5:R-:W-:Y:S01]  /*8e90*/  IMAD.U32 R13, R12, 0x10000, RZ ;  /* 0x000100000c0d7824 */ /* 0x021fe200078e00ff */
        /* <DEDUP_REMOVED lines=9> */
.L_x_300:
[----:B------:R-:W-:Y:S05]  /*8f30*/  BSYNC B1 ;  /* 0x0000000000017941 */ /* 0x000fea0003800000 */
.L_x_299:
        /* <DEDUP_REMOVED lines=10> */
.L_x_302:
[----:B------:R-:W-:Y:S05]  /*8fe0*/  BSYNC B1 ;  /* 0x0000000000017941 */ /* 0x000fea0003800000 */
.L_x_301:
        /* <DEDUP_REMOVED lines=9> */
.L_x_304:
[----:B------:R-:W-:Y:S05]  /*9080*/  BSYNC B1 ;  /* 0x0000000000017941 */ /* 0x000fea0003800000 */
.L_x_303:
        /* <DEDUP_REMOVED lines=9> */
.L_x_306:
[----:B------:R-:W-:Y:S05]  /*9120*/  BSYNC B1 ;  /* 0x0000000000017941 */ /* 0x000fea0003800000 */
.L_x_305:
        /* <DEDUP_REMOVED lines=10> */
.L_x_308:
[----:B------:R-:W-:Y:S05]  /*91d0*/  BSYNC B1 ;  /* 0x0000000000017941 */ /* 0x000fea0003800000 */
.L_x_307:
        /* <DEDUP_REMOVED lines=10> */
.L_x_310:
[----:B------:R-:W-:Y:S05]  /*9280*/  BSYNC B1 ;  /* 0x0000000000017941 */ /* 0x000fea0003800000 */
.L_x_309:
        /* <DEDUP_REMOVED lines=9> */
.L_x_312:
[----:B------:R-:W-:Y:S05]  /*9320*/  BSYNC B1 ;  /* 0x0000000000017941 */ /* 0x000fea0003800000 */
.L_x_311:
        /* <DEDUP_REMOVED lines=9> */
.L_x_314:
[----:B------:R-:W-:Y:S05]  /*93c0*/  BSYNC B1 ;  /* 0x0000000000017941 */ /* 0x000fea0003800000 */
.L_x_313:
        /* <DEDUP_REMOVED lines=10> */
.L_x_316:
[----:B------:R-:W-:Y:S05]  /*9470*/  BSYNC B1 ;  /* 0x0000000000017941 */ /* 0x000fea0003800000 */
.L_x_315:
        /* <DEDUP_REMOVED lines=10> */
.L_x_318:
[----:B------:R-:W-:Y:S05]  /*9520*/  BSYNC B1 ;  /* 0x0000000000017941 */ /* 0x000fea0003800000 */
.L_x_317:
        /* <DEDUP_REMOVED lines=9> */
.L_x_320:
[----:B------:R-:W-:Y:S05]  /*95c0*/  BSYNC B1 ;  /* 0x0000000000017941 */ /* 0x000fea0003800000 */
.L_x_319:
        /* <DEDUP_REMOVED lines=9> */
.L_x_322:
[----:B------:R-:W-:Y:S05]  /*9660*/  BSYNC B1 ;  /* 0x0000000000017941 */ /* 0x000fea0003800000 */
.L_x_321:
        /* <DEDUP_REMOVED lines=10> */
.L_x_324:
[----:B------:R-:W-:Y:S05]  /*9710*/  BSYNC B1 ;  /* 0x0000000000017941 */ /* 0x000fea0003800000 */
.L_x_323:
        /* <DEDUP_REMOVED lines=10> */
.L_x_326:
[----:B------:R-:W-:Y:S05]  /*97c0*/  BSYNC B1 ;  /* 0x0000000000017941 */ /* 0x000fea0003800000 */
.L_x_325:
        /* <DEDUP_REMOVED lines=9> */
.L_x_328:
[----:B------:R-:W-:Y:S05]  /*9860*/  BSYNC B1 ;  /* 0x0000000000017941 */ /* 0x000fea0003800000 */
.L_x_327:
        /* <DEDUP_REMOVED lines=9> */
.L_x_330:
[----:B------:R-:W-:Y:S05]  /*9900*/  BSYNC B1 ;  /* 0x0000000000017941 */ /* 0x000fea0003800000 */
.L_x_329:
        /* <DEDUP_REMOVED lines=10> */
.L_x_332:
[----:B------:R-:W-:Y:S05]  /*99b0*/  BSYNC B1 ;  /* 0x0000000000017941 */ /* 0x000fea0003800000 */
.L_x_331:
        /* <DEDUP_REMOVED lines=10> */
.L_x_334:
[----:B------:R-:W-:Y:S05]  /*9a60*/  BSYNC B1 ;  /* 0x0000000000017941 */ /* 0x000fea0003800000 */
.L_x_333:
        /* <DEDUP_REMOVED lines=9> */
.L_x_336:
[----:B------:R-:W-:Y:S05]  /*9b00*/  BSYNC B1 ;  /* 0x0000000000017941 */ /* 0x000fea0003800000 */
.L_x_335:
        /* <DEDUP_REMOVED lines=9> */
.L_x_338:
[----:B------:R-:W-:Y:S05]  /*9ba0*/  BSYNC B1 ;  /* 0x0000000000017941 */ /* 0x000fea0003800000 */
.L_x_337:
        /* <DEDUP_REMOVED lines=10> */
.L_x_340:
[----:B------:R-:W-:Y:S05]  /*9c50*/  BSYNC B1 ;  /* 0x0000000000017941 */ /* 0x000fea0003800000 */
.L_x_339:
        /* <DEDUP_REMOVED lines=10> */
.L_x_342:
[----:B------:R-:W-:Y:S05]  /*9d00*/  BSYNC B1 ;  /* 0x0000000000017941 */ /* 0x000fea0003800000 */
.L_x_341:
        /* <DEDUP_REMOVED lines=9> */
.L_x_344:
[----:B------:R-:W-:Y:S05]  /*9da0*/  BSYNC B1 ;  /* 0x0000000000017941 */ /* 0x000fea0003800000 */
.L_x_343:
        /* <DEDUP_REMOVED lines=9> */
.L_x_346:
[----:B------:R-:W-:Y:S05]  /*9e40*/  BSYNC B1 ;  /* 0x0000000000017941 */ /* 0x000fea0003800000 */
.L_x_345:
        /* <DEDUP_REMOVED lines=10> */
.L_x_348:
[----:B------:R-:W-:Y:S05]  /*9ef0*/  BSYNC B1 ;  /* 0x0000000000017941 */ /* 0x000fea0003800000 */
.L_x_347:
        /* <DEDUP_REMOVED lines=10> */
.L_x_350:
[----:B------:R-:W-:Y:S05]  /*9fa0*/  BSYNC B1 ;  /* 0x0000000000017941 */ /* 0x000fea0003800000 */
.L_x_349:
        /* <DEDUP_REMOVED lines=9> */
.L_x_352:
[----:B------:R-:W-:Y:S05]  /*a040*/  BSYNC B1 ;  /* 0x0000000000017941 */ /* 0x000fea0003800000 */
.L_x_351:
        /* <DEDUP_REMOVED lines=9> */
.L_x_354:
[----:B------:R-:W-:Y:S05]  /*a0e0*/  BSYNC B1 ;  /* 0x0000000000017941 */ /* 0x000fea0003800000 */
.L_x_353:
        /* <DEDUP_REMOVED lines=10> */
.L_x_356:
[----:B------:R-:W-:Y:S05]  /*a190*/  BSYNC B1 ;  /* 0x0000000000017941 */ /* 0x000fea0003800000 */
.L_x_355:
        /* <DEDUP_REMOVED lines=10> */
.L_x_358:
[----:B------:R-:W-:Y:S05]  /*a240*/  BSYNC B1 ;  /* 0x0000000000017941 */ /* 0x000fea0003800000 */
.L_x_357:
        /* <DEDUP_REMOVED lines=9> */
.L_x_360:
[----:B------:R-:W-:Y:S05]  /*a2e0*/  BSYNC B1 ;  /* 0x0000000000017941 */ /* 0x000fea0003800000 */
.L_x_359:
        /* <DEDUP_REMOVED lines=9> */
.L_x_362:
[----:B------:R-:W-:Y:S05]  /*a380*/  BSYNC B1 ;  /* 0x0000000000017941 */ /* 0x000fea0003800000 */
.L_x_361:
        /* <DEDUP_REMOVED lines=10> */
.L_x_364:
[----:B------:R-:W-:Y:S05]  /*a430*/  BSYNC B1 ;  /* 0x0000000000017941 */ /* 0x000fea0003800000 */
.L_x_363:
        /* <DEDUP_REMOVED lines=10> */
.L_x_366:
[----:B------:R-:W-:Y:S05]  /*a4e0*/  BSYNC B1 ;  /* 0x0000000000017941 */ /* 0x000fea0003800000 */
.L_x_365:
        /* <DEDUP_REMOVED lines=9> */
.L_x_368:
[----:B------:R-:W-:Y:S05]  /*a580*/  BSYNC B1 ;  /* 0x0000000000017941 */ /* 0x000fea0003800000 */
.L_x_367:
        /* <DEDUP_REMOVED lines=9> */
.L_x_370:
[----:B------:R-:W-:Y:S05]  /*a620*/  BSYNC B1 ;  /* 0x0000000000017941 */ /* 0x000fea0003800000 */
.L_x_369:
        /* <DEDUP_REMOVED lines=10> */
.L_x_372:
[----:B------:R-:W-:Y:S05]  /*a6d0*/  BSYNC B1 ;  /* 0x0000000000017941 */ /* 0x000fea0003800000 */
.L_x_371:
        /* <DEDUP_REMOVED lines=10> */
.L_x_374:
[----:B------:R-:W-:Y:S05]  /*a780*/  BSYNC B1 ;  /* 0x0000000000017941 */ /* 0x000fea0003800000 */
.L_x_373:
        /* <DEDUP_REMOVED lines=9> */
.L_x_376:
[----:B------:R-:W-:Y:S05]  /*a820*/  BSYNC B1 ;  /* 0x0000000000017941 */ /* 0x000fea0003800000 */
.L_x_375:
        /* <DEDUP_REMOVED lines=9> */
.L_x_378:
[----:B------:R-:W-:Y:S05]  /*a8c0*/  BSYNC B1 ;  /* 0x0000000000017941 */ /* 0x000fea0003800000 */
.L_x_377:
        /* <DEDUP_REMOVED lines=10> */
.L_x_380:
[----:B------:R-:W-:Y:S05]  /*a970*/  BSYNC B1 ;  /* 0x0000000000017941 */ /* 0x000fea0003800000 */
.L_x_379:
        /* <DEDUP_REMOVED lines=10> */
.L_x_382:
[----:B------:R-:W-:Y:S05]  /*aa20*/  BSYNC B1 ;  /* 0x0000000000017941 */ /* 0x000fea0003800000 */
.L_x_381:
        /* <DEDUP_REMOVED lines=9> */
.L_x_384:
[----:B------:R-:W-:Y:S05]  /*aac0*/  BSYNC B1 ;  /* 0x0000000000017941 */ /* 0x000fea0003800000 */
.L_x_383:
        /* <DEDUP_REMOVED lines=9> */
.L_x_386:
[----:B------:R-:W-:Y:S05]  /*ab60*/  BSYNC B1 ;  /* 0x0000000000017941 */ /* 0x000fea0003800000 */
.L_x_385:
        /* <DEDUP_REMOVED lines=10> */
.L_x_388:
[----:B------:R-:W-:Y:S05]  /*ac10*/  BSYNC B1 ;  /* 0x0000000000017941 */ /* 0x000fea0003800000 */
.L_x_387:
        /* <DEDUP_REMOVED lines=10> */
.L_x_390:
[----:B------:R-:W-:Y:S05]  /*acc0*/  BSYNC B1 ;  /* 0x0000000000017941 */ /* 0x000fea0003800000 */
.L_x_389:
        /* <DEDUP_REMOVED lines=9> */
.L_x_392:
[----:B------:R-:W-:Y:S05]  /*ad60*/  BSYNC B1 ;  /* 0x0000000000017941 */ /* 0x000fea0003800000 */
.L_x_391:
        /* <DEDUP_REMOVED lines=9> */
.L_x_394:
[----:B------:R-:W-:Y:S05]  /*ae00*/  BSYNC B1 ;  /* 0x0000000000017941 */ /* 0x000fea0003800000 */
.L_x_393:
        /* <DEDUP_REMOVED lines=10> */
.L_x_396:
[----:B------:R-:W-:Y:S05]  /*aeb0*/  BSYNC B1 ;  /* 0x0000000000017941 */ /* 0x000fea0003800000 */
.L_x_395:
        /* <DEDUP_REMOVED lines=10> */
.L_x_398:
[----:B------:R-:W-:Y:S05]  /*af60*/  BSYNC B1 ;  /* 0x0000000000017941 */ /* 0x000fea0003800000 */
.L_x_397:
        /* <DEDUP_REMOVED lines=9> */
.L_x_400:
[----:B------:R-:W-:Y:S05]  /*b000*/  BSYNC B1 ;  /* 0x0000000000017941 */ /* 0x000fea0003800000 */
.L_x_399:
        /* <DEDUP_REMOVED lines=9> */
.L_x_402:
[----:B------:R-:W-:Y:S05]  /*b0a0*/  BSYNC B1 ;  /* 0x0000000000017941 */ /* 0x000fea0003800000 */
.L_x_401:
        /* <DEDUP_REMOVED lines=10> */
.L_x_404:
[----:B------:R-:W-:Y:S05]  /*b150*/  BSYNC B1 ;  /* 0x0000000000017941 */ /* 0x000fea0003800000 */
.L_x_403:
        /* <DEDUP_REMOVED lines=10> */
.L_x_406:
[----:B------:R-:W-:Y:S05]  /*b200*/  BSYNC B1 ;  /* 0x0000000000017941 */ /* 0x000fea0003800000 */
.L_x_405:
        /* <DEDUP_REMOVED lines=9> */
.L_x_408:
[----:B------:R-:W-:Y:S05]  /*b2a0*/  BSYNC B1 ;  /* 0x0000000000017941 */ /* 0x000fea0003800000 */
.L_x_407:
        /* <DEDUP_REMOVED lines=9> */
.L_x_410:
[----:B------:R-:W-:Y:S05]  /*b340*/  BSYNC B1 ;  /* 0x0000000000017941 */ /* 0x000fea0003800000 */
.L_x_409:
        /* <DEDUP_REMOVED lines=10> */
.L_x_412:
[----:B------:R-:W-:Y:S05]  /*b3f0*/  BSYNC B1 ;  /* 0x0000000000017941 */ /* 0x000fea0003800000 */
.L_x_411:
        /* <DEDUP_REMOVED lines=10> */
.L_x_414:
[----:B------:R-:W-:Y:S05]  /*b4a0*/  BSYNC B1 ;  /* 0x0000000000017941 */ /* 0x000fea0003800000 */
.L_x_413:
        /* <DEDUP_REMOVED lines=9> */
.L_x_416:
[----:B------:R-:W-:Y:S05]  /*b540*/  BSYNC B1 ;  /* 0x0000000000017941 */ /* 0x000fea0003800000 */
.L_x_415:
        /* <DEDUP_REMOVED lines=9> */
.L_x_418:
[----:B------:R-:W-:Y:S05]  /*b5e0*/  BSYNC B1 ;  /* 0x0000000000017941 */ /* 0x000fea0003800000 */
.L_x_417:
        /* <DEDUP_REMOVED lines=10> */
.L_x_420:
[----:B------:R-:W-:Y:S05]  /*b690*/  BSYNC B1 ;  /* 0x0000000000017941 */ /* 0x000fea0003800000 */
.L_x_419:
        /* <DEDUP_REMOVED lines=10> */
.L_x_422:
[----:B------:R-:W-:Y:S05]  /*b740*/  BSYNC B1 ;  /* 0x0000000000017941 */ /* 0x000fea0003800000 */
.L_x_421:
        /* <DEDUP_REMOVED lines=9> */
.L_x_424:
[----:B------:R-:W-:Y:S05]  /*b7e0*/  BSYNC B1 ;  /* 0x0000000000017941 */ /* 0x000fea0003800000 */
.L_x_423:
        /* <DEDUP_REMOVED lines=9> */
.L_x_426:
[----:B------:R-:W-:Y:S05]  /*b880*/  BSYNC B1 ;  /* 0x0000000000017941 */ /* 0x000fea0003800000 */
.L_x_425:
        /* <DEDUP_REMOVED lines=10> */
.L_x_428:
[----:B------:R-:W-:Y:S05]  /*b930*/  BSYNC B1 ;  /* 0x0000000000017941 */ /* 0x000fea0003800000 */
.L_x_427:
        /* <DEDUP_REMOVED lines=10> */
.L_x_430:
[----:B------:R-:W-:Y:S05]  /*b9e0*/  BSYNC B1 ;  /* 0x0000000000017941 */ /* 0x000fea0003800000 */
.L_x_429:
        /* <DEDUP_REMOVED lines=9> */
.L_x_432:
[----:B------:R-:W-:Y:S05]  /*ba80*/  BSYNC B1 ;  /* 0x0000000000017941 */ /* 0x000fea0003800000 */
.L_x_431:
        /* <DEDUP_REMOVED lines=9> */
.L_x_434:
[----:B------:R-:W-:Y:S05]  /*bb20*/  BSYNC B1 ;  /* 0x0000000000017941 */ /* 0x000fea0003800000 */
.L_x_433:
        /* <DEDUP_REMOVED lines=10> */
.L_x_436:
[----:B------:R-:W-:Y:S05]  /*bbd0*/  BSYNC B1 ;  /* 0x0000000000017941 */ /* 0x000fea0003800000 */
.L_x_435:
        /* <DEDUP_REMOVED lines=10> */
.L_x_438:
[----:B------:R-:W-:Y:S05]  /*bc80*/  BSYNC B1 ;  /* 0x0000000000017941 */ /* 0x000fea0003800000 */
.L_x_437:
        /* <DEDUP_REMOVED lines=9> */
.L_x_440:
[----:B------:R-:W-:Y:S05]  /*bd20*/  BSYNC B1 ;  /* 0x0000000000017941 */ /* 0x000fea0003800000 */
.L_x_439:
        /* <DEDUP_REMOVED lines=9> */
.L_x_442:
[----:B------:R-:W-:Y:S05]  /*bdc0*/  BSYNC B1 ;  /* 0x0000000000017941 */ /* 0x000fea0003800000 */
.L_x_441:
        /* <DEDUP_REMOVED lines=10> */
.L_x_444:
[----:B------:R-:W-:Y:S05]  /*be70*/  BSYNC B1 ;  /* 0x0000000000017941 */ /* 0x000fea0003800000 */
.L_x_443:
        /* <DEDUP_REMOVED lines=10> */
.L_x_446:
[----:B------:R-:W-:Y:S05]  /*bf20*/  BSYNC B1 ;  /* 0x0000000000017941 */ /* 0x000fea0003800000 */
.L_x_445:
        /* <DEDUP_REMOVED lines=9> */
.L_x_448:
[----:B------:R-:W-:Y:S05]  /*bfc0*/  BSYNC B1 ;  /* 0x0000000000017941 */ /* 0x000fea0003800000 */
.L_x_447:
        /* <DEDUP_REMOVED lines=9> */
.L_x_450:
[----:B------:R-:W-:Y:S05]  /*c060*/  BSYNC B1 ;  /* 0x0000000000017941 */ /* 0x000fea0003800000 */
.L_x_449:
        /* <DEDUP_REMOVED lines=10> */
.L_x_452:
[----:B------:R-:W-:Y:S05]  /*c110*/  BSYNC B1 ;  /* 0x0000000000017941 */ /* 0x000fea0003800000 */
.L_x_451:
        /* <DEDUP_REMOVED lines=10> */
.L_x_454:
[----:B------:R-:W-:Y:S05]  /*c1c0*/  BSYNC B1 ;  /* 0x0000000000017941 */ /* 0x000fea0003800000 */
.L_x_453:
        /* <DEDUP_REMOVED lines=9> */
.L_x_456:
[----:B------:R-:W-:Y:S05]  /*c260*/  BSYNC B1 ;  /* 0x0000000000017941 */ /* 0x000fea0003800000 */
.L_x_455:
        /* <DEDUP_REMOVED lines=9> */
.L_x_458:
[----:B------:R-:W-:Y:S05]  /*c300*/  BSYNC B1 ;  /* 0x0000000000017941 */ /* 0x000fea0003800000 */
.L_x_457:
        /* <DEDUP_REMOVED lines=10> */
.L_x_460:
[----:B------:R-:W-:Y:S05]  /*c3b0*/  BSYNC B1 ;  /* 0x0000000000017941 */ /* 0x000fea0003800000 */
.L_x_459:
        /* <DEDUP_REMOVED lines=10> */
.L_x_462:
[----:B------:R-:W-:Y:S05]  /*c460*/  BSYNC B1 ;  /* 0x0000000000017941 */ /* 0x000fea0003800000 */
.L_x_461:
        /* <DEDUP_REMOVED lines=9> */
.L_x_464:
[----:B------:R-:W-:Y:S05]  /*c500*/  BSYNC B1 ;  /* 0x0000000000017941 */ /* 0x000fea0003800000 */
.L_x_463:
        /* <DEDUP_REMOVED lines=9> */
.L_x_466:
[----:B------:R-:W-:Y:S05]  /*c5a0*/  BSYNC B1 ;  /* 0x0000000000017941 */ /* 0x000fea0003800000 */
.L_x_465:
        /* <DEDUP_REMOVED lines=10> */
.L_x_468:
[----:B------:R-:W-:Y:S05]  /*c650*/  BSYNC B1 ;  /* 0x0000000000017941 */ /* 0x000fea0003800000 */
.L_x_467:
        /* <DEDUP_REMOVED lines=10> */
.L_x_470:
[----:B------:R-:W-:Y:S05]  /*c700*/  BSYNC B1 ;  /* 0x0000000000017941 */ /* 0x000fea0003800000 */
.L_x_469:
        /* <DEDUP_REMOVED lines=9> */
.L_x_472:
[----:B------:R-:W-:Y:S05]  /*c7a0*/  BSYNC B1 ;  /* 0x0000000000017941 */ /* 0x000fea0003800000 */
.L_x_471:
        /* <DEDUP_REMOVED lines=9> */
.L_x_474:
[----:B------:R-:W-:Y:S05]  /*c840*/  BSYNC B1 ;  /* 0x0000000000017941 */ /* 0x000fea0003800000 */
.L_x_473:
        /* <DEDUP_REMOVED lines=10> */
.L_x_476:
[----:B------:R-:W-:Y:S05]  /*c8f0*/  BSYNC B1 ;  /* 0x0000000000017941 */ /* 0x000fea0003800000 */
.L_x_475:
        /* <DEDUP_REMOVED lines=10> */
.L_x_478:
[----:B------:R-:W-:Y:S05]  /*c9a0*/  BSYNC B1 ;  /* 0x0000000000017941 */ /* 0x000fea0003800000 */
.L_x_477:
        /* <DEDUP_REMOVED lines=9> */
.L_x_480:
[----:B------:R-:W-:Y:S05]  /*ca40*/  BSYNC B1 ;  /* 0x0000000000017941 */ /* 0x000fea0003800000 */
.L_x_479:
        /* <DEDUP_REMOVED lines=9> */
.L_x_482:
[----:B------:R-:W-:Y:S05]  /*cae0*/  BSYNC B1 ;  /* 0x0000000000017941 */ /* 0x000fea0003800000 */
.L_x_481:
        /* <DEDUP_REMOVED lines=10> */
.L_x_484:
[----:B------:R-:W-:Y:S05]  /*cb90*/  BSYNC B1 ;  /* 0x0000000000017941 */ /* 0x000fea0003800000 */
.L_x_483:
        /* <DEDUP_REMOVED lines=10> */
.L_x_486:
[----:B------:R-:W-:Y:S05]  /*cc40*/  BSYNC B1 ;  /* 0x0000000000017941 */ /* 0x000fea0003800000 */
.L_x_485:
        /* <DEDUP_REMOVED lines=9> */
.L_x_488:
[----:B------:R-:W-:Y:S05]  /*cce0*/  BSYNC B1 ;  /* 0x0000000000017941 */ /* 0x000fea0003800000 */
.L_x_487:
        /* <DEDUP_REMOVED lines=9> */
.L_x_490:
[----:B------:R-:W-:Y:S05]  /*cd80*/  BSYNC B1 ;  /* 0x0000000000017941 */ /* 0x000fea0003800000 */
.L_x_489:
        /* <DEDUP_REMOVED lines=10> */
.L_x_492:
[----:B------:R-:W-:Y:S05]  /*ce30*/  BSYNC B1 ;  /* 0x0000000000017941 */ /* 0x000fea0003800000 */
.L_x_491:
        /* <DEDUP_REMOVED lines=10> */
.L_x_494:
[----:B------:R-:W-:Y:S05]  /*cee0*/  BSYNC B1 ;  /* 0x0000000000017941 */ /* 0x000fea0003800000 */
.L_x_493:
        /* <DEDUP_REMOVED lines=9> */
.L_x_496:
[----:B------:R-:W-:Y:S05]  /*cf80*/  BSYNC B1 ;  /* 0x0000000000017941 */ /* 0x000fea0003800000 */
.L_x_495:
        /* <DEDUP_REMOVED lines=9> */
.L_x_498:
[----:B------:R-:W-:Y:S05]  /*d020*/  BSYNC B1 ;  /* 0x0000000000017941 */ /* 0x000fea0003800000 */
.L_x_497:
        /* <DEDUP_REMOVED lines=10> */
.L_x_500:
[----:B------:R-:W-:Y:S05]  /*d0d0*/  BSYNC B1 ;  /* 0x0000000000017941 */ /* 0x000fea0003800000 */
.L_x_499:
        /* <DEDUP_REMOVED lines=10> */
.L_x_502:
[----:B------:R-:W-:Y:S05]  /*d180*/  BSYNC B1 ;  /* 0x0000000000017941 */ /* 0x000fea0003800000 */
.L_x_501:
        /* <DEDUP_REMOVED lines=9> */
.L_x_504:
[----:B------:R-:W-:Y:S05]  /*d220*/  BSYNC B1 ;  /* 0x0000000000017941 */ /* 0x000fea0003800000 */
.L_x_503:
        /* <DEDUP_REMOVED lines=9> */
.L_x_506:
[----:B------:R-:W-:Y:S05]  /*d2c0*/  BSYNC B1 ;  /* 0x0000000000017941 */ /* 0x000fea0003800000 */
.L_x_505:
        /* <DEDUP_REMOVED lines=10> */
.L_x_508:
[----:B------:R-:W-:Y:S05]  /*d370*/  BSYNC B1 ;  /* 0x0000000000017941 */ /* 0x000fea0003800000 */
.L_x_507:
        /* <DEDUP_REMOVED lines=10> */
.L_x_510:
[----:B------:R-:W-:Y:S05]  /*d420*/  BSYNC B1 ;  /* 0x0000000000017941 */ /* 0x000fea0003800000 */
.L_x_509:
        /* <DEDUP_REMOVED lines=9> */
.L_x_512:
[----:B------:R-:W-:Y:S05]  /*d4c0*/  BSYNC B1 ;  /* 0x0000000000017941 */ /* 0x000fea0003800000 */
.L_x_511:
        /* <DEDUP_REMOVED lines=9> */
.L_x_514:
[----:B------:R-:W-:Y:S05]  /*d560*/  BSYNC B1 ;  /* 0x0000000000017941 */ /* 0x000fea0003800000 */
.L_x_513:
        /* <DEDUP_REMOVED lines=10> */
.L_x_516:
[----:B------:R-:W-:Y:S05]  /*d610*/  BSYNC B1 ;  /* 0x0000000000017941 */ /* 0x000fea0003800000 */
.L_x_515:
        /* <DEDUP_REMOVED lines=10> */
.L_x_518:
[----:B------:R-:W-:Y:S05]  /*d6c0*/  BSYNC B1 ;  /* 0x0000000000017941 */ /* 0x000fea0003800000 */
.L_x_517:
        /* <DEDUP_REMOVED lines=9> */
.L_x_520:
[----:B------:R-:W-:Y:S05]  /*d760*/  BSYNC B1 ;  /* 0x0000000000017941 */ /* 0x000fea0003800000 */
.L_x_519:
        /* <DEDUP_REMOVED lines=9> */
.L_x_522:
[----:B------:R-:W-:Y:S05]  /*d800*/  BSYNC B1 ;  /* 0x0000000000017941 */ /* 0x000fea0003800000 */
.L_x_521:
        /* <DEDUP_REMOVED lines=10> */
.L_x_524:
[----:B------:R-:W-:Y:S05]  /*d8b0*/  BSYNC B1 ;  /* 0x0000000000017941 */ /* 0x000fea0003800000 */
.L_x_523:
        /* <DEDUP_REMOVED lines=10> */
.L_x_526:
[----:B------:R-:W-:Y:S05]  /*d960*/  BSYNC B1 ;  /* 0x0000000000017941 */ /* 0x000fea0003800000 */
.L_x_525:
        /* <DEDUP_REMOVED lines=9> */
.L_x_528:
[----:B------:R-:W-:Y:S05]  /*da00*/  BSYNC B1 ;  /* 0x0000000000017941 */ /* 0x000fea0003800000 */
.L_x_527:
        /* <DEDUP_REMOVED lines=9> */
.L_x_530:
[----:B------:R-:W-:Y:S05]  /*daa0*/  BSYNC B1 ;  /* 0x0000000000017941 */ /* 0x000fea0003800000 */
.L_x_529:
        /* <DEDUP_REMOVED lines=10> */
.L_x_532:
[----:B------:R-:W-:Y:S05]  /*db50*/  BSYNC B1 ;  /* 0x0000000000017941 */ /* 0x000fea0003800000 */
.L_x_531:
        /* <DEDUP_REMOVED lines=10> */
.L_x_534:
[----:B------:R-:W-:Y:S05]  /*dc00*/  BSYNC B1 ;  /* 0x0000000000017941 */ /* 0x000fea0003800000 */
.L_x_533:
[----:B-----5:R-:W-:Y:S01]  /*dc10*/  IMAD.U32 R3, R12, 0x10000, RZ ;  /* 0x000100000c037824 */ /* 0x020fe200078e00ff */
[----:B------:R-:W-:Y:S01]  /*dc20*/  ISETP.GT.AND P0, PT, R0, 0x8, P0 ;  /* 0x000000080000780c */ /* 0x000fe20000704270 */
[----:B------:R-:W-:Y:S02]  /*dc30*/  BSSY B1, `(.L_x_535) ;  /* 0x0000007000017945 */ /* 0x000fe40003800000 */
[----:B012-4-:R-:W-:-:S04]  /*dc40*/  FMUL R10, R3, R16 ;  /* 0x00000010030a7220 */ /* 0x017fc80000400000 */
[----:B------:R-:W-:-:S05]  /*dc50*/  FFMA R10, R149, R2, R10 ;  /* 0x00000002950a7223 */ /* 0x000fca000000000a */
[----:B------:R-:W-:-:S05]  /*dc60*/  F2FP.BF16.F32.PACK_AB R10, RZ, R10 ;  /* 0x0000000aff0a723e */ /* 0x000fca00000010ff */
[----:B------:R0:W-:Y:S01]  /*dc70*/  @P3 STG.E.U16 desc[UR36][R4.64+0x3f2], R10 ;  /* 0x0003f20a04003986 */ /* 0x0001e2000c101524 */
[----:B------:R-:W-:Y:S05]  /*dc80*/  @!P0 BRA `(.L_x_536) ;  /* 0x0000000000048947 */ /* 0x000fea0003800000 */
[----:B------:R1:W5:Y:S02]  /*dc90*/  LDG.E.LTC128B.U16 R12, desc[UR36][R8.64+0x3f0] ;  /* 0x0003f024080c7981 */ /* 0x000364000c1e1520 */
.L_x_536:
[----:B------:R-:W-:Y:S05]  /*dca0*/  BSYNC B1 ;  /* 0x0000000000017941 */ /* 0x000fea0003800000 */
.L_x_535:
[----:B-----5:R-:W-:Y:S01]  /*dcb0*/  IMAD.U32 R3, R12, 0x10000, RZ ;  /* 0x000100000c037824 */ /* 0x020fe200078e00ff */
[----:B------:R-:W-:Y:S01]  /*dcc0*/  ISETP.GT.AND P1, PT, R0, 0x8, P1 ;  /* 0x000000080000780c */ /* 0x000fe20000f24270 */
[----:B0-----:R-:W-:Y:S01]  /*dcd0*/  @P0 IMAD.MOV.U32 R4, RZ, RZ, R6 ;  /* 0x000000ffff040224 */ /* 0x001fe200078e0006 */
[----:B------:R-:W-:Y:S01]  /*dce0*/  BSSY B1, `(.L_x_537) ;  /* 0x0000008000017945 */ /* 0x000fe20003800000 */
[----:B------:R-:W-:Y:S01]  /*dcf0*/  FMUL R3, R3, R16 ;  /* 0x0000001003037220 */ /* 0x000fe20000400000 */
[----:B------:R-:W-:-:S03]  /*dd00*/  @P0 IMAD.MOV.U32 R5, RZ, RZ, R7 ;  /* 0x000000ffff050224 */ /* 0x000fc600078e0007 */
[----:B------:R-:W-:-:S05]  /*dd10*/  FFMA R3, R150, R2, R3 ;  /* 0x0000000296037223 */ /* 0x000fca0000000003 */
[----:B------:R-:W-:-:S05]  /*dd20*/  F2FP.BF16.F32.PACK_AB R3, RZ, R3 ;  /* 0x00000003ff03723e */ /* 0x000fca00000010ff */
[----:B------:R0:W-:Y:S01]  /*dd30*/  @P0 STG.E.U16 desc[UR36][R4.64+0x3f0], R3 ;  /* 0x0003f00304000986 */ /* 0x0001e2000c101524 */
[----:B------:R-:W-:Y:S05]  /*dd40*/  @!P1 BRA `(.L_x_538) ;  /* 0x0000000000049947 */ /* 0x000fea0003800000 */
[----:B------:R2:W5:Y:S02]  /*dd50*/  LDG.E.LTC128B.U16 R12, desc[UR36][R8.64+0x3f2] ;  /* 0x0003f224080c7981 */ /* 0x000564000c1e1520 */
.L_x_538:
[----:B------:R-:W-:Y:S05]  /*dd60*/  BSYNC B1 ;  /* 0x0000000000017941 */ /* 0x000fea0003800000 */
.L_x_537:
[----:B------:R-:W-:Y:S05]  /*dd70*/  @!P1 BRA `(.L_x_539) ;  /* 0x0000005000949947 */ /* 0x000fea0003800000 */
[----:B0----5:R-:W-:-:S04]  /*dd80*/  IMAD.U32 R3, R12, 0x10000, RZ ;  /* 0x000100000c037824 */ /* 0x021fc800078e00ff */
[----:B------:R-:W-:-:S04]  /*dd90*/  FMUL R0, R3, R16 ;  /* 0x0000001003007220 */ /* 0x000fc80000400000 */
[----:B------:R-:W-:-:S05]  /*dda0*/  FFMA R0, R151, R2, R0 ;  /* 0x0000000297007223 */ /* 0x000fca0000000000 */
[----:B------:R-:W-:-:S05]  /*ddb0*/  F2FP.BF16.F32.PACK_AB R0, RZ, R0 ;  /* 0x00000000ff00723e */ /* 0x000fca00000010ff */
[----:B------:R4:W-:Y:S01]  /*ddc0*/  STG.E.U16 desc[UR36][R6.64+0x3f2], R0 ;  /* 0x0003f20006007986 */ /* 0x0009e2000c101524 */
[----:B------:R-:W-:Y:S05]  /*ddd0*/  BRA `(.L_x_539) ;  /* 0x00000050007c7947 */ /* 0x000fea0003800000 */
.L_x_30:
[----:B------:R-:W2:Y:S01]  /*dde0*/  LDL.LU R8, [R1] ;  /* 0x0000000001087983 */ /* 0x000ea20000300800 */
[----:B------:R-:W-:-:S03]  /*ddf0*/  ULDC.64 UR4, c[0x0][0x5c0] ;  /* 0x0001700000047ab9 */ /* 0x000fc60000000a00 */
[----:B------:R-:W3:Y:S04]  /*de00*/  LDL.LU R9, [R1+0x8] ;  /* 0x0000080001097983 */ /* 0x000ee80000300800 */
[----:B------:R-:W4:Y:S04]  /*de10*/  LDL.LU R155, [R1+0x58] ;  /* 0x00005800019b7983 */ /* 0x000f280000300800 */
        /* <DEDUP_REMOVED lines=49> */
[----:B------:R1:W-:Y:S04]  /*e130*/  STL [R1+0x230], R144 ;  /* 0x0002309001007387 */ /* 0x0003e80000100800 */
[----:B-1----:R-:W4:Y:S04]  /*e140*/  LDL.LU R144, [R1+0x130] ;  /* 0x0001300001907983 */ /* 0x002f280000300800 */
[----:B------:R1:W-:Y:S04]  /*e150*/  STL [R1+0x22c], R145 ;  /* 0x00022c9101007387 */ /* 0x0003e80000100800 */
[----:B-1----:R-:W4:Y:S04]  /*e160*/  LDL.LU R145, [R1+0x134] ;  /* 0x0001340001917983 */ /* 0x002f280000300800 */
        /* <DEDUP_REMOVED lines=44> */
[----:B------:R-:W-:Y:S04]  /*e430*/  STL [R1+0x228], R146 ;  /* 0x0002289201007387 */ /* 0x000fe80000100800 */
[----:B------:R1:W-:Y:S01]  /*e440*/  STL [R1+0x224], R147 ;  /* 0x0002249301007387 */ /* 0x0003e20000100800 */
[----:B--2---:R-:W-:Y:S01]  /*e450*/  FMUL R8, R8, R2 ;  /* 0x0000000208087220 */ /* 0x004fe20000400000 */
[----:B0-----:R-:W-:-:S02]  /*e460*/  LEA R4, P1, R10, UR4, 0x1 ;  /* 0x000000040a047c11 */ /* 0x001fc4000f8208ff */
[----:B-1----:R-:W2:Y:S04]  /*e470*/  LDL.LU R147, [R1+0x128] ;  /* 0x0001280001937983 */ /* 0x002ea80000300800 */
[----:B------:R0:W-:Y:S01]  /*e480*/  STL [R1+0x220], R148 ;  /* 0x0002209401007387 */ /* 0x0001e20000100800 */
[----:B------:R-:W-:Y:S02]  /*e490*/  LEA.HI.X R5, R10, UR5, R5, 0x1, P1 ;  /* 0x000000050a057c11 */ /* 0x000fe400088f0c05 */
[----:B------:R-:W-:Y:S01]  /*e4a0*/  F2FP.BF16.F32.PACK_AB R8, RZ, R8 ;  /* 0x00000008ff08723e */ /* 0x000fe200000010ff */
[----:B0-----:R-:W2:Y:S04]  /*e4b0*/  LDL.LU R148, [R1+0x12c] ;  /* 0x00012c0001947983 */ /* 0x001ea80000300800 */
[----:B------:R0:W-:Y:S04]  /*e4c0*/  STL [R1+0x21c], R149 ;  /* 0x00021c9501007387 */ /* 0x0001e80000100800 */
[----:B0-----:R-:W2:Y:S04]  /*e4d0*/  LDL.LU R149, [R1+0x138] ;  /* 0x0001380001957983 */ /* 0x001ea80000300800 */
[----:B------:R0:W-:Y:S04]  /*e4e0*/  STL [R1+0x218], R150 ;  /* 0x0002189601007387 */ /* 0x0001e80000100800 */
[----:B0-----:R-:W2:Y:S04]  /*e4f0*/  LDL.LU R150, [R1+0x13c] ;  /* 0x00013c0001967983 */ /* 0x001ea80000300800 */
[----:B------:R0:W-:Y:S04]  /*e500*/  STL [R1+0x214], R151 ;  /* 0x0002149701007387 */ /* 0x0001e80000100800 */
[----:B------:R-:W-:Y:S04]  /*e510*/  @P2 STG.E.U16 desc[UR36][R4.64], R8 ;  /* 0x0000000804002986 */ /* 0x000fe8000c101524 */
[----:B0-----:R-:W2:Y:S04]  /*e520*/  LDL.LU R151, [R1+0x140] ;  /* 0x0001400001977983 */ /* 0x001ea80000300800 */
[----:B------:R0:W-:Y:S04]  /*e530*/  STL [R1+0x210], R17 ;  /* 0x0002101101007387 */ /* 0x0001e80000100800 */
[----:B0-----:R-:W2:Y:S04]  /*e540*/  LDL.LU R17, [R1+0x144] ;  /* 0x0001440001117983 */ /* 0x001ea80000300800 */
[----:B------:R0:W-:Y:S04]  /*e550*/  STL [R1+0x20c], R16 ;  /* 0x00020c1001007387 */ /* 0x0001e80000100800 */
[----:B0-----:R-:W2:Y:S04]  /*e560*/  LDL.LU R16, [R1+0x148] ;  /* 0x0001480001107983 */ /* 0x001ea80000300800 */
[----:B------:R-:W2:Y:S04]  /*e570*/  LDL.LU R11, [R1+0x84] ;  /* 0x00008400010b7983 */ /* 0x000ea80000300800 */
[----:B------:R-:W4:Y:S01]  /*e580*/  LDL.LU R8, [R1+0x4] ;  /* 0x0000040001087983 */ /* 0x000f220000300800 */
[----:B------:R-:W-:Y:S01]  /*e590*/  ISETP.GT.AND P1, PT, R3, 0x1, PT ;  /* 0x000000010300780c */ /* 0x000fe20003f24270 */
[----:B---3--:R-:W-:-:S03]  /*e5a0*/  FMUL R9, R9, R2 ;  /* 0x0000000209097220 */ /* 0x008fc60000400000 */
[C---:B------:R-:W-:Y:S02]  /*e5b0*/  ISETP.GT.AND P2, PT, R0.reuse, RZ, P1 ;  /* 0x000000ff0000720c */ /* 0x040fe40000f44270 */
[----:B------:R-:W-:Y:S02]  /*e5c0*/  ISETP.GT.AND P0, PT, R0, 0x8, P0 ;  /* 0x000000080000780c */ /* 0x000fe40000704270 */
[----:B------:R-:W-:Y:S01]  /*e5d0*/  SHF.L.U64.HI R7, R6, 0x4, R7 ;  /* 0x0000000406077819 */ /* 0x000fe20000010207 */
[----:B----4-:R-:W-:-:S05]  /*e5e0*/  FMUL R8, R8, R2 ;  /* 0x0000000208087220 */ /* 0x010fca0000400000 */
[----:B------:R-:W-:-:S04]  /*e5f0*/  F2FP.BF16.F32.PACK_AB R8, RZ, R8 ;  /* 0x00000008ff08723e */ /* 0x000fc800000010ff */
[----:B------:R-:W-:Y:S02]  /*e600*/  PRMT R10, R8, 0x7610, R10 ;  /* 0x00007610080a7816 */ /* 0x000fe4000000000a */
[----:B------:R-:W-:Y:S02]  /*e610*/  F2FP.BF16.F32.PACK_AB R8, RZ, R9 ;  /* 0x00000009ff08723e */ /* 0x000fe400000010ff */
[----:B------:R-:W3:Y:S04]  /*e620*/  LDL.LU R9, [R1+0x50] ;  /* 0x0000500001097983 */ /* 0x000ee80000300800 */
[----:B------:R0:W-:Y:S01]  /*e630*/  @P2 STG.E.U16 desc[UR36][R4.64+0x2], R10 ;  /* 0x0000020a04002986 */ /* 0x0001e2000c101524 */
[----:B------:R-:W-:-:S05]  /*e640*/  LEA R6, P2, R6, R4, 0x4 ;  /* 0x0000000406067211 */ /* 0x000fca00078420ff */
[----:B------:R-:W-:-:S05]  /*e650*/  IMAD.X R7, R7, 0x1, R5, P2 ;  /* 0x0000000107077824 */ /* 0x000fca00010e0605 */
[----:B------:R1:W-:Y:S04]  /*e660*/  @P0 STG.E.U16 desc[UR36][R6.64], R8 ;  /* 0x0000000806000986 */ /* 0x0003e8000c101524 */
[----:B0-----:R-:W4:Y:S04]  /*e670*/  LDL.LU R10, [R1+0x80] ;  /* 0x00008000010a7983 */ /* 0x001f280000300800 */
[----:B-1----:R-:W2:Y:S01]  /*e680*/  LDL.LU R8, [R1+0xc] ;  /* 0x00000c0001087983 */ /* 0x002ea20000300800 */
[----:B------:R-:W-:Y:S01]  /*e690*/  ISETP.GT.AND P0, PT, R0, 0x8, P1 ;  /* 0x000000080000780c */ /* 0x000fe20000f04270 */
[----:B--2---:R-:W-:-:S05]  /*e6a0*/  FMUL R8, R8, R2 ;  /* 0x0000000208087220 */ /* 0x004fca0000400000 */
[----:B------:R-:W-:-:S07]  /*e6b0*/  F2FP.BF16.F32.PACK_AB R8, RZ, R8 ;  /* 0x00000008ff08723e */ /* 0x000fce00000010ff */
[----:B------:R0:W-:Y:S04]  /*e6c0*/  @P0 STG.E.U16 desc[UR36][R6.64+0x2], R8 ;  /* 0x0000020806000986 */ /* 0x0001e8000c101524 */
[----:B0-----:R-:W2:Y:S01]  /*e6d0*/  LDL.LU R8, [R1+0x10] ;  /* 0x0000100001087983 */ /* 0x001ea20000300800 */
[----:B------:R-:W-:-:S04]  /*e6e0*/  ISETP.GT.AND P0, PT, R3, 0x8, PT ;  /* 0x000000080300780c */ /* 0x000fc80003f04270 */
[----:B------:R-:W-:Y:S01]  /*e6f0*/  ISETP.GT.AND P1, PT, R0, RZ, P0 ;  /* 0x000000ff0000720c */ /* 0x000fe20000724270 */
        /* <DEDUP_REMOVED lines=10> */
[----:B------:R-:W-:Y:S01]  /*e7a0*/  ISETP.GT.AND P0, PT, R0, 0x8, P0 ;  /* 0x000000080000780c */ /* 0x000fe20000704270 */
        /* <DEDUP_REMOVED lines=75> */
[----:B------:R-:W-:Y:S01]  /*ec60*/  ISETP.GT.AND P1, PT, R3, 0x28, PT ;  /* 0x000000280300780c */ /* 0x000fe20003f24270 */
[-C--:B---3--:R-:W-:Y:S01]  /*ec70*/  FMUL R9, R9, R2.reuse ;  /* 0x0000000209097220 */ /* 0x088fe20000400000 */
[----:B------:R-:W-:Y:S01]  /*ec80*/  ISETP.GT.AND P3, PT, R3, 0x29, PT ;  /* 0x000000290300780c */ /* 0x000fe20003f64270 */
[-C--:B------:R-:W-:Y:S01]  /*ec90*/  FMUL R155, R155, R2.reuse ;  /* 0x000000029b9b7220 */ /* 0x080fe20000400000 */
[----:B------:R-:W-:Y:S01]  /*eca0*/  ISETP.GT.AND P0, PT, R0, RZ, P1 ;  /* 0x000000ff0000720c */ /* 0x000fe20000f04270 */
[-C--:B------:R-:W-:Y:S01]  /*ecb0*/  FMUL R154, R154, R2.reuse ;  /* 0x000000029a9a7220 */ /* 0x080fe20000400000 */
[----:B------:R-:W-:Y:S01]  /*ecc0*/  ISETP.GT.AND P2, PT, R0, RZ, P3 ;  /* 0x000000ff0000720c */ /* 0x000fe20001f44270 */
[-C--:B------:R-:W-:Y:S01]  /*ecd0*/  FMUL R153, R153, R2.reuse ;  /* 0x0000000299997220 */ /* 0x080fe20000400000 */
[----:B------:R-:W-:Y:S01]  /*ece0*/  F2FP.BF16.F32.PACK_AB R9, RZ, R9 ;  /* 0x00000009ff09723e */ /* 0x000fe200000010ff */
[-C--:B------:R-:W-:Y:S01]  /*ecf0*/  FMUL R152, R152, R2.reuse ;  /* 0x0000000298987220 */ /* 0x080fe20000400000 */
[-C--:B------:R-:W-:Y:S01]  /*ed00*/  FMUL R23, R23, R2.reuse ;  /* 0x0000000217177220 */ /* 0x080fe20000400000 */
[-C--:B------:R-:W-:Y:S01]  /*ed10*/  FMUL R22, R22, R2.reuse ;  /* 0x0000000216167220 */ /* 0x080fe20000400000 */
[----:B------:R-:W-:Y:S01]  /*ed20*/  PRMT R146, R9, 0x7610, R146 ;  /* 0x0000761009927816 */ /* 0x000fe20000000092 */
[-C--:B------:R-:W-:Y:S01]  /*ed30*/  FMUL R21, R21, R2.reuse ;  /* 0x0000000215157220 */ /* 0x080fe20000400000 */
[----:B------:R-:W-:Y:S01]  /*ed40*/  ISETP.GT.AND P1, PT, R0, 0x8, P1 ;  /* 0x000000080000780c */ /* 0x000fe20000f24270 */
[-C--:B------:R-:W-:Y:S01]  /*ed50*/  FMUL R20, R20, R2.reuse ;  /* 0x0000000214147220 */ /* 0x080fe20000400000 */
[-C--:B------:R-:W-:Y:S01]  /*ed60*/  FMUL R19, R19, R2.reuse ;  /* 0x0000000213137220 */ /* 0x080fe20000400000 */
[----:B------:R-:W-:Y:S01]  /*ed70*/  @P0 STG.E.U16 desc[UR36][R4.64+0x50], R146 ;  /* 0x0000509204000986 */ /* 0x000fe2000c101524 */
[----:B------:R-:W-:Y:S01]  /*ed80*/  ISETP.GT.AND P3, PT, R0, 0x8, P3 ;  /* 0x000000080000780c */ /* 0x000fe20001f64270 */
[-C--:B------:R-:W-:Y:S01]  /*ed90*/  FMUL R18, R18, R2.reuse ;  /* 0x0000000212127220 */ /* 0x080fe20000400000 */
[----:B------:R-:W-:Y:S01]  /*eda0*/  ISETP.GT.AND P0, PT, R3, 0x31, PT ;  /* 0x000000310300780c */ /* 0x000fe20003f04270 */
[-C--:B----4-:R-:W-:Y:S01]  /*edb0*/  FMUL R10, R10, R2.reuse ;  /* 0x000000020a0a7220 */ /* 0x090fe20000400000 */
[----:B------:R-:W-:Y:S01]  /*edc0*/  F2FP.BF16.F32.PACK_AB R155, RZ, R155 ;  /* 0x0000009bff9b723e */ /* 0x000fe200000010ff */
[-C--:B------:R-:W-:Y:S01]  /*edd0*/  FMUL R11, R11, R2.reuse ;  /* 0x000000020b0b7220 */ /* 0x080fe20000400000 */
[----:B------:R-:W-:Y:S01]  /*ede0*/  ISETP.GT.AND P4, PT, R0, RZ, P0 ;  /* 0x000000ff0000720c */ /* 0x000fe20000784270 */
[----:B------:R-:W-:Y:S01]  /*edf0*/  FMUL R12, R12, R2 ;  /* 0x000000020c0c7220 */ /* 0x000fe20000400000 */
[----:B------:R-:W-:Y:S01]  /*ee00*/  F2FP.BF16.F32.PACK_AB R154, RZ, R154 ;  /* 0x0000009aff9a723e */ /* 0x000fe200000010ff */
[-C--:B------:R-:W-:Y:S01]  /*ee10*/  FMUL R13, R13, R2.reuse ;  /* 0x000000020d0d7220 */ /* 0x080fe20000400000 */
[----:B------:R-:W-:Y:S01]  /*ee20*/  F2FP.BF16.F32.PACK_AB R153, RZ, R153 ;  /* 0x00000099ff99723e */ /* 0x000fe200000010ff */
        /* <DEDUP_REMOVED lines=14> */
[----:B------:R-:W3:Y:S01]  /*ef10*/  LDL.LU R144, [R1+0x230] ;  /* 0x0002300001907983 */ /* 0x000ee20000300800 */
[----:B------:R-:W-:Y:S01]  /*ef20*/  F2FP.BF16.F32.PACK_AB R10, RZ, R10 ;  /* 0x0000000aff0a723e */ /* 0x000fe200000010ff */
[----:B------:R-:W-:Y:S01]  /*ef30*/  FMUL R237, R145, R2 ;  /* 0x0000000291ed7220 */ /* 0x000fe20000400000 */
[----:B------:R-:W-:Y:S01]  /*ef40*/  F2FP.BF16.F32.PACK_AB R14, RZ, R14 ;  /* 0x0000000eff0e723e */ /* 0x000fe200000010ff */
[----:B------:R-:W4:Y:S01]  /*ef50*/  LDL.LU R145, [R1+0x22c] ;  /* 0x00022c0001917983 */ /* 0x000f220000300800 */
[----:B------:R-:W-:Y:S01]  /*ef60*/  F2FP.BF16.F32.PACK_AB R15, RZ, R15 ;  /* 0x0000000fff0f723e */ /* 0x000fe200000010ff */
[----:B------:R-:W-:Y:S01]  /*ef70*/  FMUL R207, R207, R2 ;  /* 0x00000002cfcf7220 */ /* 0x000fe20000400000 */
[----:B------:R-:W-:Y:S01]  /*ef80*/  F2FP.BF16.F32.PACK_AB R203, RZ, R203 ;  /* 0x000000cbffcb723e */ /* 0x000fe200000010ff */
[----:B------:R-:W3:Y:S01]  /*ef90*/  LDL.LU R9, [R1+0x1f8] ;  /* 0x0001f80001097983 */ /* 0x000ee20000300800 */
[----:B------:R-:W-:Y:S01]  /*efa0*/  F2FP.BF16.F32.PACK_AB R200, RZ, R200 ;  /* 0x000000c8ffc8723e */ /* 0x000fe200000010ff */
[-C--:B------:R-:W-:Y:S01]  /*efb0*/  FMUL R206, R206, R2.reuse ;  /* 0x00000002cece7220 */ /* 0x080fe20000400000 */
[----:B------:R-:W-:Y:S01]  /*efc0*/  F2FP.BF16.F32.PACK_AB R201, RZ, R201 ;  /* 0x000000c9ffc9723e */ /* 0x000fe200000010ff */
[-C--:B------:R-:W-:Y:S01]  /*efd0*/  FMUL R204, R204, R2.reuse ;  /* 0x00000002cccc7220 */ /* 0x080fe20000400000 */
[----:B------:R-:W-:Y:S01]  /*efe0*/  F2FP.BF16.F32.PACK_AB R207, RZ, R207 ;  /* 0x000000cfffcf723e */ /* 0x000fe200000010ff */
[----:B------:R-:W-:Y:S01]  /*eff0*/  FMUL R205, R205, R2 ;  /* 0x00000002cdcd7220 */ /* 0x000fe20000400000 */
[----:B------:R-:W-:Y:S01]  /*f000*/  F2FP.BF16.F32.PACK_AB R206, RZ, R206 ;  /* 0x000000ceffce723e */ /* 0x000fe200000010ff */
[----:B------:R-:W-:Y:S01]  /*f010*/  FMUL R211, R211, R2 ;  /* 0x00000002d3d37220 */ /* 0x000fe20000400000 */
        /* <DEDUP_REMOVED lines=53> */
[-C--:B------:R-:W-:Y:S01]  /*f370*/  FMUL R233, R233, R2.reuse ;  /* 0x00000002e9e97220 */ /* 0x080fe20000400000 */
[-C--:B------:R-:W-:Y:S01]  /*f380*/  FMUL R147, R147, R2.reuse ;  /* 0x0000000293937220 */ /* 0x080fe20000400000 */
[-C--:B------:R-:W-:Y:S01]  /*f390*/  FMUL R148, R148, R2.reuse ;  /* 0x0000000294947220 */ /* 0x080fe20000400000 */
[-C--:B--2---:R-:W-:Y:S01]  /*f3a0*/  FMUL R8, R8, R2.reuse ;  /* 0x0000000208087220 */ /* 0x084fe20000400000 */
[----:B------:R-:W-:Y:S01]  /*f3b0*/  FMUL R149, R149, R2 ;  /* 0x0000000295957220 */ /* 0x000fe20000400000 */
[----:B------:R-:W-:Y:S01]  /*f3c0*/  F2FP.BF16.F32.PACK_AB R236, RZ, R236 ;  /* 0x000000ecffec723e */ /* 0x000fe200000010ff */
[-C--:B------:R-:W-:Y:S01]  /*f3d0*/  FMUL R150, R150, R2.reuse ;  /* 0x0000000296967220 */ /* 0x080fe20000400000 */
[----:B------:R-:W-:Y:S01]  /*f3e0*/  F2FP.BF16.F32.PACK_AB R237, RZ, R237 ;  /* 0x000000edffed723e */ /* 0x000fe200000010ff */
[----:B------:R-:W-:Y:S01]  /*f3f0*/  FMUL R151, R151, R2 ;  /* 0x0000000297977220 */ /* 0x000fe20000400000 */
[----:B------:R-:W-:Y:S01]  /*f400*/  F2FP.BF16.F32.PACK_AB R8, RZ, R8 ;  /* 0x00000008ff08723e */ /* 0x000fe200000010ff */
[-C--:B------:R-:W-:Y:S01]  /*f410*/  FMUL R17, R17, R2.reuse ;  /* 0x0000000211117220 */ /* 0x080fe20000400000 */
[-C--:B------:R-:W-:Y:S01]  /*f420*/  FMUL R16, R16, R2.reuse ;  /* 0x0000000210107220 */ /* 0x080fe20000400000 */
[-C--:B------:R-:W-:Y:S01]  /*f430*/  FMUL R156, R156, R2.reuse ;  /* 0x000000029c9c7220 */ /* 0x080fe20000400000 */
[-C--:B------:R-:W-:Y:S01]  /*f440*/  FMUL R157, R157, R2.reuse ;  /* 0x000000029d9d7220 */ /* 0x080fe20000400000 */
[----:B------:R0:W-:Y:S01]  /*f450*/  @P2 STG.E.U16 desc[UR36][R4.64+0x52], R8 ;  /* 0x0000520804002986 */ /* 0x0001e2000c101524 */
[----:B------:R-:W-:Y:S01]  /*f460*/  ISETP.GT.AND P2, PT, R3, 0x30, PT ;  /* 0x000000300300780c */ /* 0x000fe20003f44270 */
[-C--:B------:R-:W-:Y:S01]  /*f470*/  FMUL R158, R158, R2.reuse ;  /* 0x000000029e9e7220 */ /* 0x080fe20000400000 */
[-C--:B------:R-:W-:Y:S01]  /*f480*/  FMUL R159, R159, R2.reuse ;  /* 0x000000029f9f7220 */ /* 0x080fe20000400000 */
[----:B------:R-:W-:Y:S01]  /*f490*/  FMUL R160, R160, R2 ;  /* 0x00000002a0a07220 */ /* 0x000fe20000400000 */
[C---:B------:R-:W-:Y:S01]  /*f4a0*/  ISETP.GT.AND P5, PT, R0.reuse, RZ, P2 ;  /* 0x000000ff0000720c */ /* 0x040fe200017a4270 */
[----:B------:R-:W-:Y:S01]  /*f4b0*/  @P1 STG.E.U16 desc[UR36][R6.64+0x50], R155 ;  /* 0x0000509b06001986 */ /* 0x000fe2000c101524 */
[----:B------:R-:W-:-:S02]  /*f4c0*/  ISETP.GT.AND P1, PT, R0, 0x8, P2 ;  /* 0x000000080000780c */ /* 0x000fc40001724270 */
[C---:B------:R-:W-:Y:S01]  /*f4d0*/  ISETP.GT.AND P2, PT, R3.reuse, 0x38, PT ;  /* 0x000000380300780c */ /* 0x040fe20003f44270 */
[----:B------:R-:W-:Y:S01]  /*f4e0*/  @P3 STG.E.U16 desc[UR36][R6.64+0x52], R154 ;  /* 0x0000529a06003986 */ /* 0x000fe2000c101524 */
[----:B------:R-:W-:Y:S02]  /*f4f0*/  ISETP.GT.AND P3, PT, R0, 0x8, P0 ;  /* 0x000000080000780c */ /* 0x000fe40000764270 */
[----:B------:R-:W-:Y:S01]  /*f500*/  ISETP.GT.AND P0, PT, R3, 0x39, PT ;  /* 0x000000390300780c */ /* 0x000fe20003f04270 */
[-C--:B------:R-:W-:Y:S01]  /*f510*/  FMUL R161, R161, R2.reuse ;  /* 0x00000002a1a17220 */ /* 0x080fe20000400000 */
[-C--:B------:R-:W-:Y:S01]  /*f520*/  FMUL R162, R162, R2.reuse ;  /* 0x00000002a2a27220 */ /* 0x080fe20000400000 */
[-C--:B------:R-:W-:Y:S01]  /*f530*/  FMUL R163, R163, R2.reuse ;  /* 0x00000002a3a37220 */ /* 0x080fe20000400000 */
[----:B------:R-:W-:Y:S01]  /*f540*/  FMUL R164, R164, R2 ;  /* 0x00000002a4a47220 */ /* 0x000fe20000400000 */
[----:B------:R-:W-:Y:S01]  /*f550*/  @P5 STG.E.U16 desc[UR36][R4.64+0x60], R153 ;  /* 0x0000609904005986 */ /* 0x000fe2000c101524 */
[----:B------:R-:W-:-:S03]  /*f560*/  ISETP.GT.AND P5, PT, R0, RZ, P2 ;  /* 0x000000ff0000720c */ /* 0x000fc600017a4270 */
[----:B------:R-:W-:Y:S01]  /*f570*/  @P4 STG.E.U16 desc[UR36][R4.64+0x62], R152 ;  /* 0x0000629804004986 */ /* 0x000fe2000c101524 */
[----:B------:R-:W-:-:S03]  /*f580*/  ISETP.GT.AND P4, PT, R0, RZ, P0 ;  /* 0x000000ff0000720c */ /* 0x000fc60000784270 */
[----:B------:R-:W-:Y:S01]  /*f590*/  @P1 STG.E.U16 desc[UR36][R6.64+0x60], R23 ;  /* 0x0000601706001986 */ /* 0x000fe2000c101524 */
[C---:B------:R-:W-:Y:S02]  /*f5a0*/  ISETP.GT.AND P1, PT, R0.reuse, 0x8, P2 ;  /* 0x000000080000780c */ /* 0x040fe40001724270 */
[C---:B------:R-:W-:Y:S01]  /*f5b0*/  ISETP.GT.AND P2, PT, R3.reuse, 0x40, PT ;  /* 0x000000400300780c */ /* 0x040fe20003f44270 */
[----:B------:R-:W-:Y:S01]  /*f5c0*/  @P3 STG.E.U16 desc[UR36][R6.64+0x62], R22 ;  /* 0x0000621606003986 */ /* 0x000fe2000c101524 */
[C---:B------:R-:W-:Y:S02]  /*f5d0*/  ISETP.GT.AND P3, PT, R0.reuse, 0x8, P0 ;  /* 0x000000080000780c */ /* 0x040fe40000764270 */
[----:B------:R-:W-:Y:S01]  /*f5e0*/  ISETP.GT.AND P0, PT, R3, 0x41, PT ;  /* 0x000000410300780c */ /* 0x000fe20003f04270 */
[----:B------:R-:W-:Y:S01]  /*f5f0*/  @P5 STG.E.U16 desc[UR36][R4.64+0x70], R21 ;  /* 0x0000701504005986 */ /* 0x000fe2000c101524 */
[----:B------:R-:W-:-:S03]  /*f600*/  ISETP.GT.AND P5, PT, R0, RZ, P2 ;  /* 0x000000ff0000720c */ /* 0x000fc600017a4270 */
[----:B------:R-:W-:Y:S01]  /*f610*/  @P4 STG.E.U16 desc[UR36][R4.64+0x72], R20 ;  /* 0x0000721404004986 */ /* 0x000fe2000c101524 */
[C---:B------:R-:W-:Y:S02]  /*f620*/  ISETP.GT.AND P4, PT, R0.reuse, RZ, P0 ;  /* 0x000000ff0000720c */ /* 0x040fe40000784270 */
[----:B0-----:R-:W-:Y:S01]  /*f630*/  F2FP.BF16.F32.PACK_AB R8, RZ, R11 ;  /* 0x0000000bff08723e */ /* 0x001fe200000010ff */
[----:B------:R-:W-:Y:S01]  /*f640*/  @P1 STG.E.U16 desc[UR36][R6.64+0x70], R19 ;  /* 0x0000701306001986 */ /* 0x000fe2000c101524 */
[C---:B------:R-:W-:Y:S02]  /*f650*/  ISETP.GT.AND P1, PT, R0.reuse, 0x8, P2 ;  /* 0x000000080000780c */ /* 0x040fe40001724270 */
[C---:B------:R-:W-:Y:S01]  /*f660*/  ISETP.GT.AND P2, PT, R3.reuse, 0x48, PT ;  /* 0x000000480300780c */ /* 0x040fe20003f44270 */
[----:B------:R-:W-:Y:S01]  /*f670*/  @P3 STG.E.U16 desc[UR36][R6.64+0x72], R18 ;  /* 0x0000721206003986 */ /* 0x000fe2000c101524 */
[C---:B------:R-:W-:Y:S02]  /*f680*/  ISETP.GT.AND P3, PT, R0.reuse, 0x8, P0 ;  /* 0x000000080000780c */ /* 0x040fe40000764270 */
[----:B------:R-:W-:Y:S01]  /*f690*/  ISETP.GT.AND P0, PT, R3, 0x49, PT ;  /* 0x000000490300780c */ /* 0x000fe20003f04270 */
[----:B------:R0:W-:Y:S01]  /*f6a0*/  @P5 STG.E.U16 desc[UR36][R4.64+0x80], R10 ;  /* 0x0000800a04005986 */ /* 0x0001e2000c101524 */
[----:B------:R-:W-:-:S03]  /*f6b0*/  ISETP.GT.AND P5, PT, R0, RZ, P2 ;  /* 0x000000ff0000720c */ /* 0x000fc600017a4270 */
[----:B------:R1:W-:Y:S01]  /*f6c0*/  @P4 STG.E.U16 desc[UR36][R4.64+0x82], R8 ;  /* 0x0000820804004986 */ /* 0x0003e2000c101524 */
[----:B------:R-:W-:Y:S01]  /*f6d0*/  ISETP.GT.AND P4, PT, R0, RZ, P0 ;  /* 0x000000ff0000720c */ /* 0x000fe20000784270 */
[-C--:B------:R-:W-:Y:S01]  /*f6e0*/  FMUL R165, R165, R2.reuse ;  /* 0x00000002a5a57220 */ /* 0x080fe20000400000 */
[-C--:B------:R-:W-:Y:S01]  /*f6f0*/  FMUL R166, R166, R2.reuse ;  /* 0x00000002a6a67220 */ /* 0x080fe20000400000 */
[-C--:B------:R-:W-:Y:S01]  /*f700*/  FMUL R167, R167, R2.reuse ;  /* 0x00000002a7a77220 */ /* 0x080fe20000400000 */
[-C--:B------:R-:W-:Y:S01]  /*f710*/  FMUL R168, R168, R2.reuse ;  /* 0x00000002a8a87220 */ /* 0x080fe20000400000 */
[-C--:B------:R-:W-:Y:S01]  /*f720*/  FMUL R169, R169, R2.reuse ;  /* 0x00000002a9a97220 */ /* 0x080fe20000400000 */
[----:B------:R-:W-:Y:S01]  /*f730*/  FMUL R170, R170, R2 ;  /* 0x00000002aaaa7220 */ /* 0x000fe20000400000 */
[----:B0-----:R-:W-:Y:S01]  /*f740*/  F2FP.BF16.F32.PACK_AB R10, RZ, R12 ;  /* 0x0000000cff0a723e */ /* 0x001fe200000010ff */
[-C--:B------:R-:W-:Y:S01]  /*f750*/  FMUL R171, R171, R2.reuse ;  /* 0x00000002abab7220 */ /* 0x080fe20000400000 */
[-C--:B------:R-:W-:Y:S01]  /*f760*/  FMUL R172, R172, R2.reuse ;  /* 0x00000002acac7220 */ /* 0x080fe20000400000 */
[----:B------:R-:W-:Y:S01]  /*f770*/  FMUL R173, R173, R2 ;  /* 0x00000002adad7220 */ /* 0x000fe20000400000 */
[----:B-1----:R-:W-:Y:S01]  /*f780*/  F2FP.BF16.F32.PACK_AB R8, RZ, R13 ;  /* 0x0000000dff08723e */ /* 0x002fe200000010ff */
[----:B------:R-:W-:Y:S01]  /*f790*/  @P1 STG.E.U16 desc[UR36][R6.64+0x80], R10 ;  /* 0x0000800a06001986 */ /* 0x000fe2000c101524 */
[----:B------:R-:W-:-:S02]  /*f7a0*/  ISETP.GT.AND P1, PT, R0, 0x8, P2 ;  /* 0x000000080000780c */ /* 0x000fc40001724270 */
[C---:B------:R-:W-:Y:S01]  /*f7b0*/  ISETP.GT.AND P2, PT, R3.reuse, 0x50, PT ;  /* 0x000000500300780c */ /* 0x040fe20003f44270 */
[----:B------:R0:W-:Y:S01]  /*f7c0*/  @P3 STG.E.U16 desc[UR36][R6.64+0x82], R8 ;  /* 0x0000820806003986 */ /* 0x0001e2000c101524 */
        /* <DEDUP_REMOVED lines=10> */
[----:B------:R0:W-:Y:S01]  /*f870*/  @P3 STG.E.U16 desc[UR36][R6.64+0x92], R8 ;  /* 0x0000920806003986 */ /* 0x0001e2000c101524 */
[C---:B------:R-:W-:Y:S02]  /*f880*/  ISETP.GT.AND P3, PT, R0.reuse, 0x8, P0 ;  /* 0x000000080000780c */ /* 0x040fe40000764270 */
[----:B------:R-:W-:Y:S01]  /*f890*/  ISETP.GT.AND P0, PT, R3, 0x59, PT ;  /* 0x000000590300780c */ /* 0x000fe20003f04270 */
        /* <DEDUP_REMOVED lines=74> */
[----:B------:R-:W-:Y:S01]  /*fd40*/  F2FP.BF16.F32.PACK_AB R234, RZ, R234 ;  /* 0x000000eaffea723e */ /* 0x000fe200000010ff */
[----:B------:R-:W-:Y:S01]  /*fd50*/  @P1 STG.E.U16 desc[UR36][R6.64+0x110], R235 ;  /* 0x000110eb06001986 */ /* 0x000fe2000c101524 */
[----:B------:R-:W-:Y:S02]  /*fd60*/  F2FP.BF16.F32.PACK_AB R232, RZ, R232 ;  /* 0x000000e8ffe8723e */ /* 0x000fe400000010ff */
[----:B------:R-:W-:Y:S01]  /*fd70*/  F2FP.BF16.F32.PACK_AB R233, RZ, R233 ;  /* 0x000000e9ffe9723e */ /* 0x000fe200000010ff */
[----:B------:R-:W-:Y:S01]  /*fd80*/  @P3 STG.E.U16 desc[UR36][R6.64+0x112], R234 ;  /* 0x000112ea06003986 */ /* 0x000fe2000c101524 */
[----:B------:R-:W-:Y:S02]  /*fd90*/  ISETP.GT.AND P1, PT, R0, 0x8, P2 ;  /* 0x000000080000780c */ /* 0x000fe40001724270 */
[----:B------:R-:W-:Y:S01]  /*fda0*/  ISETP.GT.AND P2, PT, R3, 0x98, PT ;  /* 0x000000980300780c */ /* 0x000fe20003f44270 */
[-C--:B------:R-:W-:Y:S01]  /*fdb0*/  FMUL R174, R174, R2.reuse ;  /* 0x00000002aeae7220 */ /* 0x080fe20000400000 */
[C---:B------:R-:W-:Y:S01]  /*fdc0*/  ISETP.GT.AND P3, PT, R0.reuse, 0x8, P0 ;  /* 0x000000080000780c */ /* 0x040fe20000764270 */
[----:B------:R-:W-:Y:S01]  /*fdd0*/  FMUL R175, R175, R2 ;  /* 0x00000002afaf7220 */ /* 0x000fe20000400000 */
[----:B------:R-:W-:Y:S01]  /*fde0*/  ISETP.GT.AND P0, PT, R3, 0x99, PT ;  /* 0x000000990300780c */ /* 0x000fe20003f04270 */
[----:B------:R-:W-:Y:S01]  /*fdf0*/  @P5 STG.E.U16 desc[UR36][R4.64+0x120], R232 ;  /* 0x000120e804005986 */ /* 0x000fe2000c101524 */
[----:B------:R-:W-:-:S03]  /*fe00*/  ISETP.GT.AND P5, PT, R0, RZ, P2 ;  /* 0x000000ff0000720c */ /* 0x000fc600017a4270 */
[----:B------:R-:W-:Y:S01]  /*fe10*/  @P4 STG.E.U16 desc[UR36][R4.64+0x122], R233 ;  /* 0x000122e904004986 */ /* 0x000fe2000c101524 */
[----:B------:R-:W-:Y:S02]  /*fe20*/  ISETP.GT.AND P4, PT, R0, RZ, P0 ;  /* 0x000000ff0000720c */ /* 0x000fe40000784270 */
[----:B0-----:R-:W-:Y:S01]  /*fe30*/  F2FP.BF16.F32.PACK_AB R8, RZ, R147 ;  /* 0x00000093ff08723e */ /* 0x001fe200000010ff */
[----:B------:R-:W-:Y:S01]  /*fe40*/  FMUL R176, R176, R2 ;  /* 0x00000002b0b07220 */ /* 0x000fe20000400000 */
[----:B------:R-:W-:Y:S01]  /*fe50*/  F2FP.BF16.F32.PACK_AB R10, RZ, R148 ;  /* 0x00000094ff0a723e */ /* 0x000fe200000010ff */
[-C--:B------:R-:W-:Y:S01]  /*fe60*/  FMUL R177, R177, R2.reuse ;  /* 0x00000002b1b17220 */ /* 0x080fe20000400000 */
[----:B------:R-:W-:Y:S01]  /*fe70*/  FMUL R178, R178, R2 ;  /* 0x00000002b2b27220 */ /* 0x000fe20000400000 */
[----:B------:R0:W-:Y:S01]  /*fe80*/  @P1 STG.E.U16 desc[UR36][R6.64+0x120], R8 ;  /* 0x0001200806001986 */ /* 0x0001e2000c101524 */
[C---:B------:R-:W-:Y:S02]  /*fe90*/  ISETP.GT.AND P1, PT, R0.reuse, 0x8, P2 ;  /* 0x000000080000780c */ /* 0x040fe40001724270 */
[----:B------:R-:W-:Y:S01]  /*fea0*/  ISETP.GT.AND P2, PT, R3, 0xa0, PT ;  /* 0x000000a00300780c */ /* 0x000fe20003f44270 */
[----:B------:R1:W-:Y:S01]  /*feb0*/  @P3 STG.E.U16 desc[UR36][R6.64+0x122], R10 ;  /* 0x0001220a06003986 */ /* 0x0003e2000c101524 */
[----:B------:R-:W-:-:S02]  /*fec0*/  ISETP.GT.AND P3, PT, R0, 0x8, P0 ;  /* 0x000000080000780c */ /* 0x000fc40000764270 */
[----:B------:R-:W-:Y:S01]  /*fed0*/  ISETP.GT.AND P0, PT, R3, 0xa1, PT ;  /* 0x000000a10300780c */ /* 0x000fe20003f04270 */
[----:B------:R-:W-:Y:S01]  /*fee0*/  @P5 STG.E.U16 desc[UR36][R4.64+0x130], R236 ;  /* 0x000130ec04005986 */ /* 0x000fe2000c101524 */
[C---:B------:R-:W-:Y:S02]  /*fef0*/  ISETP.GT.AND P5, PT, R0.reuse, RZ, P2 ;  /* 0x000000ff0000720c */ /* 0x040fe400017a4270 */
[----:B0-----:R-:W-:Y:S01]  /*ff00*/  F2FP.BF16.F32.PACK_AB R8, RZ, R149 ;  /* 0x00000095ff08723e */ /* 0x001fe200000010ff */
[----:B------:R-:W-:Y:S01]  /*ff10*/  @P4 STG.E.U16 desc[UR36][R4.64+0x132], R237 ;  /* 0x000132ed04004986 */ /* 0x000fe2000c101524 */
[----:B------:R-:W-:Y:S02]  /*ff20*/  ISETP.GT.AND P4, PT, R0, RZ, P0 ;  /* 0x000000ff0000720c */ /* 0x000fe40000784270 */
[----:B-1----:R-:W-:Y:S01]  /*ff30*/  F2FP.BF16.F32.PACK_AB R10, RZ, R150 ;  /* 0x00000096ff0a723e */ /* 0x002fe200000010ff */
[-C--:B------:R-:W-:Y:S01]  /*ff40*/  FMUL R179, R179, R2.reuse ;  /* 0x00000002b3b37220 */ /* 0x080fe20000400000 */
[----:B------:R-:W-:Y:S01]  /*ff50*/  PRMT R11, R8, 0x7610, R11 ;  /* 0x00007610080b7816 */ /* 0x000fe2000000000b */
[-C--:B------:R-:W-:Y:S01]  /*ff60*/  FMUL R180, R180, R2.reuse ;  /* 0x00000002b4b47220 */ /* 0x080fe20000400000 */
[----:B------:R-:W-:Y:S01]  /*ff70*/  F2FP.BF16.F32.PACK_AB R8, RZ, R151 ;  /* 0x00000097ff08723e */ /* 0x000fe200000010ff */
[----:B------:R-:W-:Y:S01]  /*ff80*/  FMUL R181, R181, R2 ;  /* 0x00000002b5b57220 */ /* 0x000fe20000400000 */
[----:B------:R-:W-:Y:S01]  /*ff90*/  PRMT R12, R10, 0x7610, R12 ;  /* 0x000076100a0c7816 */ /* 0x000fe2000000000c */
[----:B------:R-:W-:Y:S01]  /*ffa0*/  @P1 STG.E.U16 desc[UR36][R6.64+0x130], R11 ;  /* 0x0001300b06001986 */ /* 0x000fe2000c101524 */
[----:B------:R-:W-:-:S02]  /*ffb0*/  PRMT R13, R8, 0x7610, R13 ;  /* 0x00007610080d7816 */ /* 0x000fc4000000000d */
        /* <DEDUP_REMOVED lines=12> */
[----:B------:R-:W-:Y:S01]  /*10080*/  F2FP.BF16.F32.PACK_AB R8, RZ, R16 ;  /* 0x00000010ff08723e */ /* 0x000fe200000010ff */
[----:B------:R-:W-:Y:S01]  /*10090*/  FMUL R184, R184, R2 ;  /* 0x00000002b8b87220 */ /* 0x000fe20000400000 */
[----:B------:R-:W-:Y:S01]  /*100a0*/  F2FP.BF16.F32.PACK_AB R156, RZ, R156 ;  /* 0x0000009cff9c723e */ /* 0x000fe200000010ff */
[----:B------:R-:W-:Y:S01]  /*100b0*/  FMUL R185, R185, R2 ;  /* 0x00000002b9b97220 */ /* 0x000fe20000400000 */
[----:B------:R-:W-:Y:S01]  /*100c0*/  F2FP.BF16.F32.PACK_AB R157, RZ, R157 ;  /* 0x0000009dff9d723e */ /* 0x000fe200000010ff */
[----:B------:R-:W-:Y:S01]  /*100d0*/  @P1 STG.E.U16 desc[UR36][R6.64+0x140], R8 ;  /* 0x0001400806001986 */ /* 0x000fe2000c101524 */
[----:B------:R-:W-:Y:S02]  /*100e0*/  F2FP.BF16.F32.PACK_AB R158, RZ, R158 ;  /* 0x0000009eff9e723e */ /* 0x000fe400000010ff */
[----:B------:R-:W-:Y:S01]  /*100f0*/  ISETP.GT.AND P1, PT, R0, 0x8, P2 ;  /* 0x000000080000780c */ /* 0x000fe20001724270 */
[----:B------:R-:W-:Y:S01]  /*10100*/  @P3 STG.E.U16 desc[UR36][R6.64+0x142], R156 ;  /* 0x0001429c06003986 */ /* 0x000fe2000c101524 */
[----:B------:R-:W-:-:S02]  /*10110*/  ISETP.GT.AND P2, PT, R3, 0xb0, PT ;  /* 0x000000b00300780c */ /* 0x000fc40003f44270 */
[----:B------:R-:W-:Y:S01]  /*10120*/  ISETP.GT.AND P3, PT, R0, 0x8, P0 ;  /* 0x000000080000780c */ /* 0x000fe20000764270 */
        /* <DEDUP_REMOVED lines=153> */
[----:B------:R-:W-:Y:S01]  /*10ac0*/  @P5 STG.E.U16 desc[UR36][R4.64+0x1e0], R193 ;  /* 0x0001e0c104005986 */ /* 0x000fe2000c101524 */
[----:B------:R-:W-:-:S03]  /*10ad0*/  ISETP.GT.AND P1, PT, R3, 0xf9, PT ;  /* 0x000000f90300780c */ /* 0x000fc60003f24270 */
[----:B------:R-:W-:Y:S01]  /*10ae0*/  @P4 STG.E.U16 desc[UR36][R4.64+0x1e2], R194 ;  /* 0x0001e2c204004986 */ /* 0x000fe2000c101524 */
[C---:B------:R-:W-:Y:S02]  /*10af0*/  ISETP.GT.AND P4, PT, R0.reuse, RZ, P3 ;  /* 0x000000ff0000720c */ /* 0x040fe40001f84270 */
[----:B------:R-:W-:Y:S01]  /*10b00*/  F2FP.BF16.F32.PACK_AB R195, RZ, R195 ;  /* 0x000000c3ffc3723e */ /* 0x000fe200000010ff */
[-C--:B------:R-:W-:Y:S01]  /*10b10*/  FMUL R37, R37, R2.reuse ;  /* 0x0000000225257220 */ /* 0x080fe20000400000 */
[----:B------:R-:W-:Y:S01]  /*10b20*/  ISETP.GT.AND P5, PT, R0, RZ, P1 ;  /* 0x000000ff0000720c */ /* 0x000fe20000fa4270 */
[----:B------:R-:W-:Y:S01]  /*10b30*/  FMUL R38, R38, R2 ;  /* 0x0000000226267220 */ /* 0x000fe20000400000 */
[----:B------:R-:W-:Y:S01]  /*10b40*/  F2FP.BF16.F32.PACK_AB R196, RZ, R196 ;  /* 0x000000c4ffc4723e */ /* 0x000fe200000010ff */
[----:B------:R-:W-:Y:S01]  /*10b50*/  @P2 STG.E.U16 desc[UR36][R6.64+0x1e0], R195 ;  /* 0x0001e0c306002986 */ /* 0x000fe2000c101524 */
[----:B------:R-:W-:Y:S02]  /*10b60*/  F2FP.BF16.F32.PACK_AB R197, RZ, R197 ;  /* 0x000000c5ffc5723e */ /* 0x000fe400000010ff */
[----:B------:R-:W-:Y:S01]  /*10b70*/  ISETP.GT.AND P3, PT, R0, 0x8, P3 ;  /* 0x000000080000780c */ /* 0x000fe20001f64270 */
[-C--:B------:R-:W-:Y:S01]  /*10b80*/  FMUL R39, R39, R2.reuse ;  /* 0x0000000227277220 */ /* 0x080fe20000400000 */
[----:B------:R-:W-:Y:S01]  /*10b90*/  ISETP.GT.AND P2, PT, R3, 0x100, PT ;  /* 0x000001000300780c */ /* 0x000fe20003f44270 */
[-C--:B------:R-:W-:Y:S01]  /*10ba0*/  FMUL R40, R40, R2.reuse ;  /* 0x0000000228287220 */ /* 0x080fe20000400000 */
[----:B------:R-:W-:Y:S01]  /*10bb0*/  ISETP.GT.AND P1, PT, R0, 0x8, P1 ;  /* 0x000000080000780c */ /* 0x000fe20000f24270 */
[----:B---3--:R-:W-:Y:S01]  /*10bc0*/  FMUL R9, R9, R2 ;  /* 0x0000000209097220 */ /* 0x008fe20000400000 */
[----:B------:R-:W-:Y:S01]  /*10bd0*/  F2FP.BF16.F32.PACK_AB R198, RZ, R198 ;  /* 0x000000c6ffc6723e */ /* 0x000fe200000010ff */
[----:B------:R-:W-:Y:S01]  /*10be0*/  @P0 STG.E.U16 desc[UR36][R6.64+0x1e2], R196 ;  /* 0x0001e2c406000986 */ /* 0x000fe2000c101524 */
[----:B------:R-:W-:-:S03]  /*10bf0*/  ISETP.GT.AND P0, PT, R3, 0x101, PT ;  /* 0x000001010300780c */ /* 0x000fc60003f04270 */
[----:B------:R-:W-:Y:S01]  /*10c00*/  @P4 STG.E.U16 desc[UR36][R4.64+0x1f0], R197 ;  /* 0x0001f0c504004986 */ /* 0x000fe2000c101524 */
[C---:B------:R-:W-:Y:S02]  /*10c10*/  ISETP.GT.AND P4, PT, R0.reuse, RZ, P2 ;  /* 0x000000ff0000720c */ /* 0x040fe40001784270 */
[----:B------:R-:W-:Y:S01]  /*10c20*/  F2FP.BF16.F32.PACK_AB R9, RZ, R9 ;  /* 0x00000009ff09723e */ /* 0x000fe200000010ff */
[----:B------:R-:W-:Y:S01]  /*10c30*/  @P5 STG.E.U16 desc[UR36][R4.64+0x1f2], R198 ;  /* 0x0001f2c604005986 */ /* 0x000fe2000c101524 */
[----:B------:R-:W-:Y:S02]  /*10c40*/  F2FP.BF16.F32.PACK_AB R199, RZ, R199 ;  /* 0x000000c7ffc7723e */ /* 0x000fe400000010ff */
[C---:B------:R-:W-:Y:S01]  /*10c50*/  ISETP.GT.AND P5, PT, R0.reuse, RZ, P0 ;  /* 0x000000ff0000720c */ /* 0x040fe200007a4270 */
[----:B------:R-:W-:Y:S01]  /*10c60*/  @P3 STG.E.U16 desc[UR36][R6.64+0x1f0], R9 ;  /* 0x0001f00906003986 */ /* 0x000fe2000c101524 */
[----:B------:R-:W-:Y:S02]  /*10c70*/  F2FP.BF16.F32.PACK_AB R24, RZ, R24 ;  /* 0x00000018ff18723e */ /* 0x000fe400000010ff */
[----:B------:R-:W-:Y:S01]  /*10c80*/  ISETP.GT.AND P2, PT, R0, 0x8, P2 ;  /* 0x000000080000780c */ /* 0x000fe20001744270 */
[----:B------:R-:W-:Y:S01]  /*10c90*/  @P1 STG.E.U16 desc[UR36][R6.64+0x1f2], R199 ;  /* 0x0001f2c706001986 */ /* 0x000fe2000c101524 */
[----:B------:R-:W-:-:S02]  /*10ca0*/  ISETP.GT.AND P1, PT, R3, 0x108, PT ;  /* 0x000001080300780c */ /* 0x000fc40003f24270 */
[----:B------:R-:W-:Y:S01]  /*10cb0*/  F2FP.BF16.F32.PACK_AB R25, RZ, R25 ;  /* 0x00000019ff19723e */ /* 0x000fe200000010ff */
[----:B------:R-:W-:Y:S01]  /*10cc0*/  @P4 STG.E.U16 desc[UR36][R4.64+0x200], R24 ;  /* 0x0002001804004986 */ /* 0x000fe2000c101524 */
[C---:B------:R-:W-:Y:S02]  /*10cd0*/  ISETP.GT.AND P3, PT, R0.reuse, 0x8, P0 ;  /* 0x000000080000780c */ /* 0x040fe40000764270 */
[----:B------:R-:W-:Y:S01]  /*10ce0*/  ISETP.GT.AND P0, PT, R3, 0x109, PT ;  /* 0x000001090300780c */ /* 0x000fe20003f04270 */
[----:B------:R-:W-:Y:S01]  /*10cf0*/  FMUL R41, R41, R2 ;  /* 0x0000000229297220 */ /* 0x000fe20000400000 */
[C---:B------:R-:W-:Y:S01]  /*10d00*/  ISETP.GT.AND P4, PT, R0.reuse, RZ, P1 ;  /* 0x000000ff0000720c */ /* 0x040fe20000f84270 */
[----:B------:R-:W-:Y:S01]  /*10d10*/  @P5 STG.E.U16 desc[UR36][R4.64+0x202], R25 ;  /* 0x0002021904005986 */ /* 0x000fe2000c101524 */
[----:B------:R-:W-:Y:S02]  /*10d20*/  F2FP.BF16.F32.PACK_AB R26, RZ, R26 ;  /* 0x0000001aff1a723e */ /* 0x000fe400000010ff */
[----:B------:R-:W-:Y:S01]  /*10d30*/  ISETP.GT.AND P5, PT, R0, RZ, P0 ;  /* 0x000000ff0000720c */ /* 0x000fe200007a4270 */
[----:B------:R-:W-:Y:S01]  /*10d40*/  FMUL R42, R42, R2 ;  /* 0x000000022a2a7220 */ /* 0x000fe20000400000 */
[----:B------:R-:W-:Y:S01]  /*10d50*/  F2FP.BF16.F32.PACK_AB R27, RZ, R27 ;  /* 0x0000001bff1b723e */ /* 0x000fe200000010ff */
[----:B------:R-:W-:Y:S01]  /*10d60*/  @P2 STG.E.U16 desc[UR36][R6.64+0x200], R26 ;  /* 0x0002001a06002986 */ /* 0x000fe2000c101524 */
[----:B------:R-:W-:-:S02]  /*10d70*/  F2FP.BF16.F32.PACK_AB R28, RZ, R28 ;  /* 0x0000001cff1c723e */ /* 0x000fc400000010ff */
[C---:B------:R-:W-:Y:S01]  /*10d80*/  ISETP.GT.AND P2, PT, R0.reuse, 0x8, P1 ;  /* 0x000000080000780c */ /* 0x040fe20000f44270 */
[----:B------:R-:W-:Y:S01]  /*10d90*/  FMUL R43, R43, R2 ;  /* 0x000000022b2b7220 */ /* 0x000fe20000400000 */
[C---:B------:R-:W-:Y:S01]  /*10da0*/  ISETP.GT.AND P1, PT, R3.reuse, 0x110, PT ;  /* 0x000001100300780c */ /* 0x040fe20003f24270 */
[----:B------:R-:W-:Y:S01]  /*10db0*/  @P3 STG.E.U16 desc[UR36][R6.64+0x202], R27 ;  /* 0x0002021b06003986 */ /* 0x000fe2000c101524 */
[----:B------:R-:W-:Y:S02]  /*10dc0*/  F2FP.BF16.F32.PACK_AB R29, RZ, R29 ;  /* 0x0000001dff1d723e */ /* 0x000fe400000010ff */
[C---:B------:R-:W-:Y:S01]  /*10dd0*/  ISETP.GT.AND P3, PT, R0.reuse, 0x8, P0 ;  /* 0x000000080000780c */ /* 0x040fe20000764270 */
[----:B------:R-:W-:Y:S01]  /*10de0*/  @P4 STG.E.U16 desc[UR36][R4.64+0x210], R28 ;  /* 0x0002101c04004986 */ /* 0x000fe2000c101524 */
[----:B------:R-:W-:Y:S02]  /*10df0*/  ISETP.GT.AND P0, PT, R3, 0x111, PT ;  /* 0x000001110300780c */ /* 0x000fe40003f04270 */
[----:B------:R-:W-:Y:S01]  /*10e00*/  ISETP.GT.AND P4, PT, R0, RZ, P1 ;  /* 0x000000ff0000720c */ /* 0x000fe20000f84270 */
[----:B------:R-:W-:Y:S01]  /*10e10*/  @P5 STG.E.U16 desc[UR36][R4.64+0x212], R29 ;  /* 0x0002121d04005986 */ /* 0x000fe2000c101524 */
[----:B------:R-:W-:-:S02]  /*10e20*/  F2FP.BF16.F32.PACK_AB R30, RZ, R30 ;  /* 0x0000001eff1e723e */ /* 0x000fc400000010ff */
[----:B------:R-:W-:Y:S01]  /*10e30*/  ISETP.GT.AND P5, PT, R0, RZ, P0 ;  /* 0x000000ff0000720c */ /* 0x000fe200007a4270 */
[----:B------:R-:W-:Y:S01]  /*10e40*/  FMUL R44, R44, R2 ;  /* 0x000000022c2c7220 */ /* 0x000fe20000400000 */
[----:B------:R-:W-:Y:S01]  /*10e50*/  F2FP.BF16.F32.PACK_AB R31, RZ, R31 ;  /* 0x0000001fff1f723e */ /* 0x000fe200000010ff */
[----:B------:R-:W-:Y:S01]  /*10e60*/  @P2 STG.E.U16 desc[UR36][R6.64+0x210], R30 ;  /* 0x0002101e06002986 */ /* 0x000fe2000c101524 */
[----:B------:R-:W-:Y:S02]  /*10e70*/  F2FP.BF16.F32.PACK_AB R32, RZ, R32 ;  /* 0x00000020ff20723e */ /* 0x000fe400000010ff */
[----:B------:R-:W-:Y:S01]  /*10e80*/  ISETP.GT.AND P2, PT, R0, 0x8, P1 ;  /* 0x000000080000780c */ /* 0x000fe20000f44270 */
[----:B------:R-:W-:Y:S01]  /*10e90*/  FMUL R45, R45, R2 ;  /* 0x000000022d2d7220 */ /* 0x000fe20000400000 */
[----:B------:R-:W-:Y:S01]  /*10ea0*/  ISETP.GT.AND P1, PT, R3, 0x118, PT ;  /* 0x000001180300780c */ /* 0x000fe20003f24270 */
[----:B------:R-:W-:Y:S01]  /*10eb0*/  @P3 STG.E.U16 desc[UR36][R6.64+0x212], R31 ;  /* 0x0002121f06003986 */ /* 0x000fe2000c101524 */
[----:B------:R-:W-:-:S02]  /*10ec0*/  F2FP.BF16.F32.PACK_AB R33, RZ, R33 ;  /* 0x00000021ff21723e */ /* 0x000fc400000010ff */
[C---:B------:R-:W-:Y:S01]  /*10ed0*/  ISETP.GT.AND P3, PT, R0.reuse, 0x8, P0 ;  /* 0x000000080000780c */ /* 0x040fe20000764270 */
[----:B------:R-:W-:Y:S01]  /*10ee0*/  @P4 STG.E.U16 desc[UR36][R4.64+0x220], R32 ;  /* 0x0002202004004986 */ /* 0x000fe2000c101524 */
[----:B------:R-:W-:Y:S02]  /*10ef0*/  ISETP.GT.AND P0, PT, R3, 0x119, PT ;  /* 0x000001190300780c */ /* 0x000fe40003f04270 */
        /* <DEDUP_REMOVED lines=82> */
[----:B------:R-:W-:Y:S01]  /*11420*/  F2FP.BF16.F32.PACK_AB R54, RZ, R54 ;  /* 0x00000036ff36723e */ /* 0x000fe200000010ff */
[-C--:B------:R-:W-:Y:S01]  /*11430*/  FMUL R56, R56, R2.reuse ;  /* 0x0000000238387220 */ /* 0x080fe20000400000 */
[----:B------:R-:W-:Y:S01]  /*11440*/  ISETP.GT.AND P5, PT, R0, RZ, P0 ;  /* 0x000000ff0000720c */ /* 0x000fe200007a4270 */
[----:B------:R-:W-:Y:S01]  /*11450*/  FMUL R57, R57, R2 ;  /* 0x0000000239397220 */ /* 0x000fe20000400000 */
[----:B------:R-:W-:Y:S01]  /*11460*/  F2FP.BF16.F32.PACK_AB R55, RZ, R55 ;  /* 0x00000037ff37723e */ /* 0x000fe200000010ff */
[----:B------:R-:W-:Y:S01]  /*11470*/  @P2 STG.E.U16 desc[UR36][R6.64+0x270], R54 ;  /* 0x0002703606002986 */ /* 0x000fe2000c101524 */
[----:B------:R-:W-:-:S02]  /*11480*/  F2FP.BF16.F32.PACK_AB R56, RZ, R56 ;  /* 0x00000038ff38723e */ /* 0x000fc400000010ff */
[----:B------:R-:W-:Y:S01]  /*11490*/  ISETP.GT.AND P2, PT, R0, 0x8, P1 ;  /* 0x000000080000780c */ /* 0x000fe20000f44270 */
[-C--:B------:R-:W-:Y:S01]  /*114a0*/  FMUL R58, R58, R2.reuse ;  /* 0x000000023a3a7220 */ /* 0x080fe20000400000 */
[C---:B------:R-:W-:Y:S01]  /*114b0*/  ISETP.GT.AND P1, PT, R3.reuse, 0x148, PT ;  /* 0x000001480300780c */ /* 0x040fe20003f24270 */
[----:B------:R-:W-:Y:S01]  /*114c0*/  @P3 STG.E.U16 desc[UR36][R6.64+0x272], R55 ;  /* 0x0002723706003986 */ /* 0x000fe2000c101524 */
[----:B------:R-:W-:Y:S02]  /*114d0*/  F2FP.BF16.F32.PACK_AB R57, RZ, R57 ;  /* 0x00000039ff39723e */ /* 0x000fe400000010ff */
[C---:B------:R-:W-:Y:S01]  /*114e0*/  ISETP.GT.AND P3, PT, R0.reuse, 0x8, P0 ;  /* 0x000000080000780c */ /* 0x040fe20000764270 */
[----:B------:R-:W-:Y:S01]  /*114f0*/  @P4 STG.E.U16 desc[UR36][R4.64+0x280], R56 ;  /* 0x0002803804004986 */ /* 0x000fe2000c101524 */
[----:B------:R-:W-:Y:S02]  /*11500*/  ISETP.GT.AND P0, PT, R3, 0x149, PT ;  /* 0x000001490300780c */ /* 0x000fe40003f04270 */
[----:B------:R-:W-:Y:S01]  /*11510*/  ISETP.GT.AND P4, PT, R0, RZ, P1 ;  /* 0x000000ff0000720c */ /* 0x000fe20000f84270 */
[----:B------:R-:W-:Y:S01]  /*11520*/  FMUL R59, R59, R2 ;  /* 0x000000023b3b7220 */ /* 0x000fe20000400000 */
        /* <DEDUP_REMOVED lines=27> */
[----:B------:R-:W-:Y:S01]  /*116e0*/  FMUL R66, R66, R2 ;  /* 0x0000000242427220 */ /* 0x000fe20000400000 */
[C---:B------:R-:W-:Y:S01]  /*116f0*/  ISETP.GT.AND P1, PT, R3.reuse, 0x158, PT ;  /* 0x000001580300780c */ /* 0x040fe20003f24270 */
[----:B------:R-:W-:Y:S01]  /*11700*/  @P3 STG.E.U16 desc[UR36][R6.64+0x292], R63 ;  /* 0x0002923f06003986 */ /* 0x000fe2000c101524 */
[----:B------:R-:W-:Y:S02]  /*11710*/  F2FP.BF16.F32.PACK_AB R65, RZ, R65 ;  /* 0x00000041ff41723e */ /* 0x000fe400000010ff */
[----:B------:R-:W-:Y:S01]  /*11720*/  ISETP.GT.AND P3, PT, R0, 0x8, P0 ;  /* 0x000000080000780c */ /* 0x000fe20000764270 */
[----:B------:R-:W2:Y:S01]  /*11730*/  LDL.LU R146, [R1+0x228] ;  /* 0x0002280001927983 */ /* 0x000ea20000300800 */
[----:B------:R-:W-:-:S03]  /*11740*/  ISETP.GT.AND P0, PT, R3, 0x159, PT ;  /* 0x000001590300780c */ /* 0x000fc60003f04270 */
[----:B------:R-:W-:Y:S01]  /*11750*/  @P4 STG.E.U16 desc[UR36][R4.64+0x2a0], R64 ;  /* 0x0002a04004004986 */ /* 0x000fe2000c101524 */
[----:B------:R-:W-:Y:S01]  /*11760*/  ISETP.GT.AND P4, PT, R0, RZ, P1 ;  /* 0x000000ff0000720c */ /* 0x000fe20000f84270 */
[----:B------:R-:W-:Y:S02]  /*11770*/  FMUL R67, R67, R2 ;  /* 0x0000000243437220 */ /* 0x000fe40000400000 */
[----:B------:R-:W3:Y:S01]  /*11780*/  LDL.LU R147, [R1+0x224] ;  /* 0x0002240001937983 */ /* 0x000ee20000300800 */
[----:B------:R-:W-:Y:S01]  /*11790*/  F2FP.BF16.F32.PACK_AB R66, RZ, R66 ;  /* 0x00000042ff42723e */ /* 0x000fe200000010ff */
[-C--:B------:R-:W-:Y:S02]  /*117a0*/  FMUL R68, R68, R2.reuse ;  /* 0x0000000244447220 */ /* 0x080fe40000400000 */
[----:B------:R-:W3:Y:S04]  /*117b0*/  LDL.LU R148, [R1+0x220] ;  /* 0x0002200001947983 */ /* 0x000ee80000300800 */
[----:B------:R-:W3:Y:S04]  /*117c0*/  LDL.LU R149, [R1+0x21c] ;  /* 0x00021c0001957983 */ /* 0x000ee80000300800 */
[----:B------:R-:W-:Y:S01]  /*117d0*/  @P5 STG.E.U16 desc[UR36][R4.64+0x2a2], R65 ;  /* 0x0002a24104005986 */ /* 0x000fe2000c101524 */
[----:B------:R-:W-:Y:S01]  /*117e0*/  ISETP.GT.AND P5, PT, R0, RZ, P0 ;  /* 0x000000ff0000720c */ /* 0x000fe200007a4270 */
[----:B------:R-:W-:Y:S01]  /*117f0*/  FMUL R69, R69, R2 ;  /* 0x0000000245457220 */ /* 0x000fe20000400000 */
[----:B------:R-:W-:Y:S01]  /*11800*/  F2FP.BF16.F32.PACK_AB R67, RZ, R67 ;  /* 0x00000043ff43723e */ /* 0x000fe200000010ff */
[----:B------:R-:W3:Y:S01]  /*11810*/  LDL.LU R150, [R1+0x218] ;  /* 0x0002180001967983 */ /* 0x000ee20000300800 */
[----:B------:R-:W-:-:S03]  /*11820*/  F2FP.BF16.F32.PACK_AB R68, RZ, R68 ;  /* 0x00000044ff44723e */ /* 0x000fc600000010ff */
[----:B------:R-:W-:Y:S01]  /*11830*/  @P2 STG.E.U16 desc[UR36][R6.64+0x2a0], R66 ;  /* 0x0002a04206002986 */ /* 0x000fe2000c101524 */
[----:B------:R-:W-:Y:S02]  /*11840*/  ISETP.GT.AND P2, PT, R0, 0x8, P1 ;  /* 0x000000080000780c */ /* 0x000fe40000f44270 */
[C---:B------:R-:W-:Y:S01]  /*11850*/  ISETP.GT.AND P1, PT, R3.reuse, 0x160, PT ;  /* 0x000001600300780c */ /* 0x040fe20003f24270 */
[----:B------:R-:W3:Y:S01]  /*11860*/  LDL.LU R151, [R1+0x214] ;  /* 0x0002140001977983 */ /* 0x000ee20000300800 */
[----:B------:R-:W-:Y:S01]  /*11870*/  F2FP.BF16.F32.PACK_AB R69, RZ, R69 ;  /* 0x00000045ff45723e */ /* 0x000fe200000010ff */
[-C--:B------:R-:W-:Y:S02]  /*11880*/  FMUL R70, R70, R2.reuse ;  /* 0x0000000246467220 */ /* 0x080fe40000400000 */
[----:B------:R-:W-:Y:S01]  /*11890*/  @P3 STG.E.U16 desc[UR36][R6.64+0x2a2], R67 ;  /* 0x0002a24306003986 */ /* 0x000fe2000c101524 */
[C---:B------:R-:W-:Y:S02]  /*118a0*/  ISETP.GT.AND P3, PT, R0.reuse, 0x8, P0 ;  /* 0x000000080000780c */ /* 0x040fe40000764270 */
[----:B------:R-:W-:Y:S01]  /*118b0*/  ISETP.GT.AND P0, PT, R3, 0x161, PT ;  /* 0x000001610300780c */ /* 0x000fe20003f04270 */
[----:B------:R-:W-:Y:S01]  /*118c0*/  @P4 STG.E.U16 desc[UR36][R4.64+0x2b0], R68 ;  /* 0x0002b04404004986 */ /* 0x000fe2000c101524 */
[----:B------:R-:W-:Y:S01]  /*118d0*/  ISETP.GT.AND P4, PT, R0, RZ, P1 ;  /* 0x000000ff0000720c */ /* 0x000fe20000f84270 */
[----:B------:R-:W-:Y:S01]  /*118e0*/  FMUL R71, R71, R2 ;  /* 0x0000000247477220 */ /* 0x000fe20000400000 */
[----:B------:R-:W-:Y:S01]  /*118f0*/  F2FP.BF16.F32.PACK_AB R70, RZ, R70 ;  /* 0x00000046ff46723e */ /* 0x000fe200000010ff */
[----:B------:R-:W-:Y:S01]  /*11900*/  @P5 STG.E.U16 desc[UR36][R4.64+0x2b2], R69 ;  /* 0x0002b24504005986 */ /* 0x000fe2000c101524 */
        /* <DEDUP_REMOVED lines=33> */
[----:B------:R0:W5:Y:S01]  /*11b20*/  LDL.LU R17, [R1+0x210] ;  /* 0x0002100001117983 */ /* 0x0001620000300800 */
[----:B------:R-:W-:Y:S01]  /*11b30*/  FMUL R79, R79, R2 ;  /* 0x000000024f4f7220 */ /* 0x000fe20000400000 */
[----:B------:R-:W-:-:S02]  /*11b40*/  F2FP.BF16.F32.PACK_AB R78, RZ, R78 ;  /* 0x0000004eff4e723e */ /* 0x000fc400000010ff */
[----:B------:R0:W5:Y:S01]  /*11b50*/  LDL.LU R16, [R1+0x20c] ;  /* 0x00020c0001107983 */ /* 0x0001620000300800 */
[----:B------:R-:W-:-:S03]  /*11b60*/  FMUL R80, R80, R2 ;  /* 0x0000000250507220 */ /* 0x000fc60000400000 */
[----:B------:R-:W-:Y:S01]  /*11b70*/  @P5 STG.E.U16 desc[UR36][R4.64+0x2d2], R77 ;  /* 0x0002d24d04005986 */ /* 0x000fe2000c101524 */
[C---:B------:R-:W-:Y:S01]  /*11b80*/  ISETP.GT.AND P5, PT, R0.reuse, RZ, P0 ;  /* 0x000000ff0000720c */ /* 0x040fe200007a4270 */
[----:B------:R-:W-:Y:S01]  /*11b90*/  FMUL R81, R81, R2 ;  /* 0x0000000251517220 */ /* 0x000fe20000400000 */
[----:B------:R-:W-:Y:S01]  /*11ba0*/  F2FP.BF16.F32.PACK_AB R79, RZ, R79 ;  /* 0x0000004fff4f723e */ /* 0x000fe200000010ff */
[----:B------:R-:W-:Y:S01]  /*11bb0*/  @P2 STG.E.U16 desc[UR36][R6.64+0x2d0], R78 ;  /* 0x0002d04e06002986 */ /* 0x000fe2000c101524 */
[----:B------:R-:W-:Y:S02]  /*11bc0*/  F2FP.BF16.F32.PACK_AB R80, RZ, R80 ;  /* 0x00000050ff50723e */ /* 0x000fe400000010ff */
[----:B------:R-:W-:Y:S02]  /*11bd0*/  ISETP.GT.AND P2, PT, R0, 0x8, P1 ;  /* 0x000000080000780c */ /* 0x000fe40000f44270 */
[C---:B------:R-:W-:Y:S01]  /*11be0*/  ISETP.GT.AND P1, PT, R3.reuse, 0x178, PT ;  /* 0x000001780300780c */ /* 0x040fe20003f24270 */
[----:B------:R-:W-:Y:S01]  /*11bf0*/  @P3 STG.E.U16 desc[UR36][R6.64+0x2d2], R79 ;  /* 0x0002d24f06003986 */ /* 0x000fe2000c101524 */
[----:B------:R-:W-:Y:S01]  /*11c00*/  F2FP.BF16.F32.PACK_AB R81, RZ, R81 ;  /* 0x00000051ff51723e */ /* 0x000fe200000010ff */
[----:B------:R-:W-:Y:S01]  /*11c10*/  FMUL R82, R82, R2 ;  /* 0x0000000252527220 */ /* 0x000fe20000400000 */
[----:B------:R-:W-:Y:S01]  /*11c20*/  ISETP.GT.AND P3, PT, R0, 0x8, P0 ;  /* 0x000000080000780c */ /* 0x000fe20000764270 */
[----:B------:R-:W-:Y:S01]  /*11c30*/  @P4 STG.E.U16 desc[UR36][R4.64+0x2e0], R80 ;  /* 0x0002e05004004986 */ /* 0x000fe2000c101524 */
[----:B------:R-:W-:-:S02]  /*11c40*/  ISETP.GT.AND P0, PT, R3, 0x179, PT ;  /* 0x000001790300780c */ /* 0x000fc40003f04270 */
[----:B------:R-:W-:Y:S01]  /*11c50*/  ISETP.GT.AND P4, PT, R0, RZ, P1 ;  /* 0x000000ff0000720c */ /* 0x000fe20000f84270 */
[----:B------:R-:W-:Y:S01]  /*11c60*/  FMUL R83, R83, R2 ;  /* 0x0000000253537220 */ /* 0x000fe20000400000 */
[----:B------:R-:W-:Y:S01]  /*11c70*/  @P5 STG.E.U16 desc[UR36][R4.64+0x2e2], R81 ;  /* 0x0002e25104005986 */ /* 0x000fe2000c101524 */
[----:B------:R-:W-:Y:S01]  /*11c80*/  F2FP.BF16.F32.PACK_AB R82, RZ, R82 ;  /* 0x00000052ff52723e */ /* 0x000fe200000010ff */
[-C--:B------:R-:W-:Y:S01]  /*11c90*/  FMUL R84, R84, R2.reuse ;  /* 0x0000000254547220 */ /* 0x080fe20000400000 */
[C---:B------:R-:W-:Y:S01]  /*11ca0*/  ISETP.GT.AND P5, PT, R0.reuse, RZ, P0 ;  /* 0x000000ff0000720c */ /* 0x040fe200007a4270 */
[----:B------:R-:W-:Y:S01]  /*11cb0*/  FMUL R85, R85, R2 ;  /* 0x0000000255557220 */ /* 0x000fe20000400000 */
[----:B------:R-:W-:Y:S01]  /*11cc0*/  F2FP.BF16.F32.PACK_AB R83, RZ, R83 ;  /* 0x00000053ff53723e */ /* 0x000fe200000010ff */
[----:B------:R-:W-:Y:S01]  /*11cd0*/  @P2 STG.E.U16 desc[UR36][R6.64+0x2e0], R82 ;  /* 0x0002e05206002986 */ /* 0x000fe2000c101524 */
[----:B------:R-:W-:Y:S02]  /*11ce0*/  F2FP.BF16.F32.PACK_AB R84, RZ, R84 ;  /* 0x00000054ff54723e */ /* 0x000fe400000010ff */
[----:B------:R-:W-:-:S02]  /*11cf0*/  ISETP.GT.AND P2, PT, R0, 0x8, P1 ;  /* 0x000000080000780c */ /* 0x000fc40000f44270 */
[C---:B------:R-:W-:Y:S01]  /*11d00*/  ISETP.GT.AND P1, PT, R3.reuse, 0x180, PT ;  /* 0x000001800300780c */ /* 0x040fe20003f24270 */
[----:B------:R-:W-:Y:S01]  /*11d10*/  @P3 STG.E.U16 desc[UR36][R6.64+0x2e2], R83 ;  /* 0x0002e25306003986 */ /* 0x000fe2000c101524 */
[----:B------:R-:W-:Y:S01]  /*11d20*/  F2FP.BF16.F32.PACK_AB R85, RZ, R85 ;  /* 0x00000055ff55723e */ /* 0x000fe200000010ff */
[-C--:B------:R-:W-:Y:S01]  /*11d30*/  FMUL R86, R86, R2.reuse ;  /* 0x0000000256567220 */ /* 0x080fe20000400000 */
        /* <DEDUP_REMOVED lines=13> */
[----:B------:R-:W-:Y:S02]  /*11e10*/  ISETP.GT.AND P2, PT, R0, 0x8, P1 ;  /* 0x000000080000780c */ /* 0x000fe40000f44270 */
        /* <DEDUP_REMOVED lines=197> */
[C---:B------:R-:W-:Y:S02]  /*12a70*/  ISETP.GT.AND P2, PT, R0.reuse, 0x8, P1 ;  /* 0x000000080000780c */ /* 0x040fe40000f44270 */
[C---:B------:R-:W-:Y:S01]  /*12a80*/  ISETP.GT.AND P1, PT, R3.reuse, 0x1e0, PT ;  /* 0x000001e00300780c */ /* 0x040fe20003f24270 */
[----:B------:R-:W-:Y:S01]  /*12a90*/  @P3 STG.E.U16 desc[UR36][R6.64+0x3a2], R131 ;  /* 0x0003a28306003986 */ /* 0x000fe2000c101524 */
[----:B------:R-:W-:Y:S02]  /*12aa0*/  F2FP.BF16.F32.PACK_AB R133, RZ, R133 ;  /* 0x00000085ff85723e */ /* 0x000fe400000010ff */
[----:B------:R-:W-:Y:S01]  /*12ab0*/  ISETP.GT.AND P3, PT, R0, 0x8, P0 ;  /* 0x000000080000780c */ /* 0x000fe20000764270 */
[----:B------:R-:W-:Y:S01]  /*12ac0*/  @P4 STG.E.U16 desc[UR36][R4.64+0x3b0], R132 ;  /* 0x0003b08404004986 */ /* 0x000fe2000c101524 */
[----:B------:R-:W-:Y:S01]  /*12ad0*/  ISETP.GT.AND P0, PT, R3, 0x1e1, PT ;  /* 0x000001e10300780c */ /* 0x000fe20003f04270 */
[-C--:B------:R-:W-:Y:S01]  /*12ae0*/  FMUL R134, R134, R2.reuse ;  /* 0x0000000286867220 */ /* 0x080fe20000400000 */
[----:B------:R-:W-:Y:S01]  /*12af0*/  ISETP.GT.AND P4, PT, R0, RZ, P1 ;  /* 0x000000ff0000720c */ /* 0x000fe20000f84270 */
[-C--:B------:R-:W-:Y:S01]  /*12b00*/  FMUL R135, R135, R2.reuse ;  /* 0x0000000287877220 */ /* 0x080fe20000400000 */
[----:B------:R-:W-:Y:S01]  /*12b10*/  @P5 STG.E.U16 desc[UR36][R4.64+0x3b2], R133 ;  /* 0x0003b28504005986 */ /* 0x000fe2000c101524 */
[-C--:B------:R-:W-:Y:S01]  /*12b20*/  FMUL R136, R136, R2.reuse ;  /* 0x0000000288887220 */ /* 0x080fe20000400000 */
[----:B------:R-:W-:Y:S01]  /*12b30*/  ISETP.GT.AND P5, PT, R0, RZ, P0 ;  /* 0x000000ff0000720c */ /* 0x000fe200007a4270 */
[----:B------:R-:W-:Y:S01]  /*12b40*/  FMUL R137, R137, R2 ;  /* 0x0000000289897220 */ /* 0x000fe20000400000 */
[----:B------:R-:W-:-:S02]  /*12b50*/  F2FP.BF16.F32.PACK_AB R134, RZ, R134 ;  /* 0x00000086ff86723e */ /* 0x000fc400000010ff */
[----:B------:R-:W-:Y:S02]  /*12b60*/  F2FP.BF16.F32.PACK_AB R135, RZ, R135 ;  /* 0x00000087ff87723e */ /* 0x000fe400000010ff */
[----:B------:R-:W-:Y:S01]  /*12b70*/  F2FP.BF16.F32.PACK_AB R136, RZ, R136 ;  /* 0x00000088ff88723e */ /* 0x000fe200000010ff */
[----:B------:R-:W-:Y:S01]  /*12b80*/  @P2 STG.E.U16 desc[UR36][R6.64+0x3b0], R134 ;  /* 0x0003b08606002986 */ /* 0x000fe2000c101524 */
[----:B------:R-:W-:-:S03]  /*12b90*/  F2FP.BF16.F32.PACK_AB R137, RZ, R137 ;  /* 0x00000089ff89723e */ /* 0x000fc600000010ff */
[----:B------:R-:W-:Y:S01]  /*12ba0*/  @P3 STG.E.U16 desc[UR36][R6.64+0x3b2], R135 ;  /* 0x0003b28706003986 */ /* 0x000fe2000c101524 */
[----:B------:R-:W-:-:S03]  /*12bb0*/  ISETP.GT.AND P1, PT, R0, 0x8, P1 ;  /* 0x000000080000780c */ /* 0x000fc60000f24270 */
[----:B------:R-:W-:Y:S01]  /*12bc0*/  @P4 STG.E.U16 desc[UR36][R4.64+0x3c0], R136 ;  /* 0x0003c08804004986 */ /* 0x000fe2000c101524 */
[----:B------:R-:W-:Y:S02]  /*12bd0*/  ISETP.GT.AND P4, PT, R3, 0x1e8, PT ;  /* 0x000001e80300780c */ /* 0x000fe40003f84270 */
[C---:B------:R-:W-:Y:S01]  /*12be0*/  ISETP.GT.AND P2, PT, R0.reuse, 0x8, P0 ;  /* 0x000000080000780c */ /* 0x040fe20000744270 */
[----:B------:R-:W-:Y:S01]  /*12bf0*/  @P5 STG.E.U16 desc[UR36][R4.64+0x3c2], R137 ;  /* 0x0003c28904005986 */ /* 0x000fe2000c101524 */
[----:B------:R-:W-:Y:S01]  /*12c00*/  ISETP.GT.AND P5, PT, R0, RZ, P4 ;  /* 0x000000ff0000720c */ /* 0x000fe200027a4270 */
[-C--:B------:R-:W-:Y:S01]  /*12c10*/  FMUL R138, R138, R2.reuse ;  /* 0x000000028a8a7220 */ /* 0x080fe20000400000 */
[-C--:B------:R-:W-:Y:S01]  /*12c20*/  FMUL R139, R139, R2.reuse ;  /* 0x000000028b8b7220 */ /* 0x080fe20000400000 */
[----:B------:R-:W-:Y:S01]  /*12c30*/  FMUL R140, R140, R2 ;  /* 0x000000028c8c7220 */ /* 0x000fe20000400000 */
[----:B------:R-:W-:Y:S02]  /*12c40*/  ISETP.GT.AND P0, PT, R3, 0x1e9, PT ;  /* 0x000001e90300780c */ /* 0x000fe40003f04270 */
[----:B------:R-:W-:-:S02]  /*12c50*/  F2FP.BF16.F32.PACK_AB R138, RZ, R138 ;  /* 0x0000008aff8a723e */ /* 0x000fc400000010ff */
[----:B------:R-:W-:Y:S02]  /*12c60*/  F2FP.BF16.F32.PACK_AB R139, RZ, R139 ;  /* 0x0000008bff8b723e */ /* 0x000fe400000010ff */
[----:B------:R-:W-:Y:S02]  /*12c70*/  F2FP.BF16.F32.PACK_AB R140, RZ, R140 ;  /* 0x0000008cff8c723e */ /* 0x000fe400000010ff */
[C---:B------:R-:W-:Y:S01]  /*12c80*/  ISETP.GT.AND P3, PT, R0.reuse, RZ, P0 ;  /* 0x000000ff0000720c */ /* 0x040fe20000764270 */
[----:B------:R-:W-:Y:S01]  /*12c90*/  @P1 STG.E.U16 desc[UR36][R6.64+0x3c0], R138 ;  /* 0x0003c08a06001986 */ /* 0x000fe2000c101524 */
[-C--:B------:R-:W-:Y:S01]  /*12ca0*/  FMUL R141, R141, R2.reuse ;  /* 0x000000028d8d7220 */ /* 0x080fe20000400000 */
[----:B------:R-:W-:Y:S02]  /*12cb0*/  ISETP.GT.AND P4, PT, R0, 0x8, P4 ;  /* 0x000000080000780c */ /* 0x000fe40002784270 */
[----:B------:R-:W-:Y:S01]  /*12cc0*/  @P2 STG.E.U16 desc[UR36][R6.64+0x3c2], R139 ;  /* 0x0003c28b06002986 */ /* 0x000fe2000c101524 */
[----:B------:R-:W-:-:S03]  /*12cd0*/  FMUL R142, R142, R2 ;  /* 0x000000028e8e7220 */ /* 0x000fc60000400000 */
[----:B------:R-:W-:Y:S01]  /*12ce0*/  @P5 STG.E.U16 desc[UR36][R4.64+0x3d0], R140 ;  /* 0x0003d08c04005986 */ /* 0x000fe2000c101524 */
[C---:B------:R-:W-:Y:S01]  /*12cf0*/  ISETP.GT.AND P5, PT, R0.reuse, 0x8, P0 ;  /* 0x000000080000780c */ /* 0x040fe200007a4270 */
[----:B------:R-:W-:Y:S01]  /*12d00*/  FMUL R143, R143, R2 ;  /* 0x000000028f8f7220 */ /* 0x000fe20000400000 */
[----:B------:R-:W-:Y:S02]  /*12d10*/  F2FP.BF16.F32.PACK_AB R141, RZ, R141 ;  /* 0x0000008dff8d723e */ /* 0x000fe400000010ff */
[----:B------:R-:W-:Y:S02]  /*12d20*/  F2FP.BF16.F32.PACK_AB R142, RZ, R142 ;  /* 0x0000008eff8e723e */ /* 0x000fe400000010ff */
[----:B------:R-:W-:Y:S01]  /*12d30*/  F2FP.BF16.F32.PACK_AB R143, RZ, R143 ;  /* 0x0000008fff8f723e */ /* 0x000fe200000010ff */
[----:B------:R-:W-:Y:S01]  /*12d40*/  @P3 STG.E.U16 desc[UR36][R4.64+0x3d2], R141 ;  /* 0x0003d28d04003986 */ /* 0x000fe2000c101524 */
[C---:B------:R-:W-:Y:S02]  /*12d50*/  ISETP.GT.AND P3, PT, R3.reuse, 0x1f0, PT ;  /* 0x000001f00300780c */ /* 0x040fe40003f64270 */
[----:B------:R-:W-:Y:S01]  /*12d60*/  ISETP.GT.AND P0, PT, R3, 0x1f1, PT ;  /* 0x000001f10300780c */ /* 0x000fe20003f04270 */
[----:B------:R-:W-:Y:S01]  /*12d70*/  @P4 STG.E.U16 desc[UR36][R6.64+0x3d0], R142 ;  /* 0x0003d08e06004986 */ /* 0x000fe2000c101524 */
[----:B------:R-:W-:-:S03]  /*12d80*/  ISETP.GT.AND P4, PT, R0, RZ, P3 ;  /* 0x000000ff0000720c */ /* 0x000fc60001f84270 */
[----:B------:R-:W-:Y:S01]  /*12d90*/  @P5 STG.E.U16 desc[UR36][R6.64+0x3d2], R143 ;  /* 0x0003d28f06005986 */ /* 0x000fe2000c101524 */
[----:B------:R-:W-:Y:S01]  /*12da0*/  ISETP.GT.AND P5, PT, R0, RZ, P0 ;  /* 0x000000ff0000720c */ /* 0x000fe200007a4270 */
[-C--:B------:R-:W-:Y:S01]  /*12db0*/  FMUL R144, R144, R2.reuse ;  /* 0x0000000290907220 */ /* 0x080fe20000400000 */
[----:B----4-:R-:W-:Y:S01]  /*12dc0*/  FMUL R145, R145, R2 ;  /* 0x0000000291917220 */ /* 0x010fe20000400000 */
[----:B------:R-:W-:-:S03]  /*12dd0*/  ISETP.GT.AND P2, PT, R3, 0x1f8, PT ;  /* 0x000001f80300780c */ /* 0x000fc60003f44270 */
[----:B------:R-:W-:Y:S02]  /*12de0*/  F2FP.BF16.F32.PACK_AB R144, RZ, R144 ;  /* 0x00000090ff90723e */ /* 0x000fe400000010ff */
[----:B------:R-:W-:Y:S02]  /*12df0*/  F2FP.BF16.F32.PACK_AB R145, RZ, R145 ;  /* 0x00000091ff91723e */ /* 0x000fe400000010ff */
[----:B------:R-:W-:Y:S01]  /*12e00*/  ISETP.GT.AND P1, PT, R3, 0x1f9, PT ;  /* 0x000001f90300780c */ /* 0x000fe20003f24270 */
[----:B------:R-:W-:Y:S01]  /*12e10*/  @P4 STG.E.U16 desc[UR36][R4.64+0x3e0], R144 ;  /* 0x0003e09004004986 */ /* 0x000fe2000c101524 */
[C---:B------:R-:W-:Y:S02]  /*12e20*/  ISETP.GT.AND P3, PT, R0.reuse, 0x8, P3 ;  /* 0x000000080000780c */ /* 0x040fe40001f64270 */
[C---:B------:R-:W-:Y:S01]  /*12e30*/  ISETP.GT.AND P0, PT, R0.reuse, 0x8, P0 ;  /* 0x000000080000780c */ /* 0x040fe20000704270 */
[----:B------:R-:W-:Y:S01]  /*12e40*/  @P5 STG.E.U16 desc[UR36][R4.64+0x3e2], R145 ;  /* 0x0003e29104005986 */ /* 0x000fe2000c101524 */
[----:B------:R-:W-:Y:S01]  /*12e50*/  ISETP.GT.AND P5, PT, R0, RZ, P2 ;  /* 0x000000ff0000720c */ /* 0x000fe200017a4270 */
[-C--:B--2---:R-:W-:Y:S01]  /*12e60*/  FMUL R146, R146, R2.reuse ;  /* 0x0000000292927220 */ /* 0x084fe20000400000 */
[C---:B------:R-:W-:Y:S01]  /*12e70*/  ISETP.GT.AND P4, PT, R0.reuse, RZ, P1 ;  /* 0x000000ff0000720c */ /* 0x040fe20000f84270 */
[-C--:B---3--:R-:W-:Y:S01]  /*12e80*/  FMUL R147, R147, R2.reuse ;  /* 0x0000000293937220 */ /* 0x088fe20000400000 */
[----:B------:R-:W-:Y:S01]  /*12e90*/  ISETP.GT.AND P2, PT, R0, 0x8, P2 ;  /* 0x000000080000780c */ /* 0x000fe20001744270 */
[-C--:B------:R-:W-:Y:S01]  /*12ea0*/  FMUL R148, R148, R2.reuse ;  /* 0x0000000294947220 */ /* 0x080fe20000400000 */
[----:B------:R-:W-:Y:S01]  /*12eb0*/  FMUL R149, R149, R2 ;  /* 0x0000000295957220 */ /* 0x000fe20000400000 */
[----:B------:R-:W-:-:S02]  /*12ec0*/  F2FP.BF16.F32.PACK_AB R146, RZ, R146 ;  /* 0x00000092ff92723e */ /* 0x000fc400000010ff */
[----:B------:R-:W-:Y:S02]  /*12ed0*/  F2FP.BF16.F32.PACK_AB R147, RZ, R147 ;  /* 0x00000093ff93723e */ /* 0x000fe400000010ff */
[----:B------:R-:W-:Y:S02]  /*12ee0*/  ISETP.GT.AND P1, PT, R0, 0x8, P1 ;  /* 0x000000080000780c */ /* 0x000fe40000f24270 */
[----:B------:R-:W-:Y:S01]  /*12ef0*/  F2FP.BF16.F32.PACK_AB R148, RZ, R148 ;  /* 0x00000094ff94723e */ /* 0x000fe200000010ff */
[-C--:B------:R-:W-:Y:S01]  /*12f00*/  FMUL R150, R150, R2.reuse ;  /* 0x0000000296967220 */ /* 0x080fe20000400000 */
[----:B------:R-:W-:Y:S01]  /*12f10*/  F2FP.BF16.F32.PACK_AB R149, RZ, R149 ;  /* 0x00000095ff95723e */ /* 0x000fe200000010ff */
[----:B------:R-:W-:Y:S01]  /*12f20*/  FMUL R151, R151, R2 ;  /* 0x0000000297977220 */ /* 0x000fe20000400000 */
[----:B------:R-:W-:Y:S04]  /*12f30*/  @P3 STG.E.U16 desc[UR36][R6.64+0x3e0], R146 ;  /* 0x0003e09206003986 */ /* 0x000fe8000c101524 */
[----:B------:R-:W-:Y:S01]  /*12f40*/  @P0 STG.E.U16 desc[UR36][R6.64+0x3e2], R147 ;  /* 0x0003e29306000986 */ /* 0x000fe2000c101524 */
[----:B------:R-:W-:-:S03]  /*12f50*/  F2FP.BF16.F32.PACK_AB R150, RZ, R150 ;  /* 0x00000096ff96723e */ /* 0x000fc600000010ff */
[----:B------:R-:W-:Y:S01]  /*12f60*/  @P5 STG.E.U16 desc[UR36][R4.64+0x3f0], R148 ;  /* 0x0003f09404005986 */ /* 0x000fe2000c101524 */
[----:B------:R-:W-:-:S03]  /*12f70*/  F2FP.BF16.F32.PACK_AB R151, RZ, R151 ;  /* 0x00000097ff97723e */ /* 0x000fc600000010ff */
[----:B------:R1:W-:Y:S02]  /*12f80*/  @P4 STG.E.U16 desc[UR36][R4.64+0x3f2], R149 ;  /* 0x0003f29504004986 */ /* 0x0003e4000c101524 */
[----:B-1----:R-:W-:Y:S02]  /*12f90*/  @P2 IMAD.MOV.U32 R4, RZ, RZ, R6 ;  /* 0x000000ffff042224 */ /* 0x002fe400078e0006 */
[----:B------:R-:W-:-:S05]  /*12fa0*/  @P2 IMAD.MOV.U32 R5, RZ, RZ, R7 ;  /* 0x000000ffff052224 */ /* 0x000fca00078e0007 */
[----:B------:R0:W-:Y:S04]  /*12fb0*/  @P2 STG.E.U16 desc[UR36][R4.64+0x3f0], R150 ;  /* 0x0003f09604002986 */ /* 0x0001e8000c101524 */
[----:B------:R0:W-:Y:S02]  /*12fc0*/  @P1 STG.E.U16 desc[UR36][R6.64+0x3f2], R151 ;  /* 0x0003f29706001986 */ /* 0x0001e4000c101524 */
.L_x_539:
[----:B------:R-:W-:Y:S05]  /*12fd0*/  BSYNC B0 ;  /* 0x0000000000007941 */ /* 0x000fea0003800000 */
.L_x_29:
[----:B0-----:R-:W2:Y:S04]  /*12fe0*/  LDL.LU R5, [R1+0x200] ;  /* 0x0002000001057983 */ /* 0x001ea80000300800 */
[----:B------:R-:W2:Y:S01]  /*12ff0*/  LDL.LU R4, [R1+0x204] ;  /* 0x0002040001047983 */ /* 0x000ea20000300800 */
[----:B------:R-:W-:Y:S01]  /*13000*/  ULDC UR4, c[0x0][0xc] ;  /* 0x0000030000047ab9 */ /* 0x000fe20000000800 */
[----:B------:R-:W-:Y:S01]  /*13010*/  ULDC UR5, c[0x0][0x10] ;  /* 0x0000040000057ab9 */ /* 0x000fe20000000800 */
[----:B------:R-:W2:Y:S01]  /*13020*/  LDC R3, c[0x0][0x14] ;  /* 0x00000500ff037b82 */ /* 0x000ea20000000800 */
[----:B------:R-:W-:Y:S01]  /*13030*/  UIMAD.WIDE.U32 UR4, UR4, UR5, URZ ;  /* 0x00000005040472a5 */ /* 0x000fe2000f8e003f */
[----:B------:R0:W5:Y:S01]  /*13040*/  LDL R28, [R1+0x208] ;  /* 0x00020800011c7983 */ /* 0x0001620000100800 */
[----:B----4-:R-:W-:Y:S01]  /*13050*/  PRMT R0, RZ, 0x7610, R0 ;  /* 0x00007610ff007816 */ /* 0x010fe20000000000 */
[----:B------:R-:W-:-:S02]  /*13060*/  IMAD.MOV.U32 R19, RZ, RZ, -0x1 ;  /* 0xffffffffff137424 */ /* 0x000fc400078e00ff */
[----:B------:R-:W-:Y:S02]  /*13070*/  IMAD.MOV.U32 R155, RZ, RZ, -0x1 ;  /* 0xffffffffff9b7424 */ /* 0x000fe400078e00ff */
[----:B--2---:R-:W-:-:S04]  /*13080*/  IMAD.WIDE.U32 R4, R3, UR4, R4 ;  /* 0x0000000403047c25 */ /* 0x004fc8000f8e0004 */
[----:B------:R-:W-:Y:S01]  /*13090*/  IMAD R3, R3, UR5, RZ ;  /* 0x0000000503037c24 */ /* 0x000fe2000f8e02ff */
[----:B------:R-:W-:Y:S01]  /*130a0*/  ULDC.64 UR4, c[0x0][0x650] ;  /* 0x0001940000047ab9 */ /* 0x000fe20000000a00 */
[----:B------:R-:W-:Y:S01]  /*130b0*/  IMAD.MOV.U32 R22, RZ, RZ, R4 ;  /* 0x000000ffff167224 */ /* 0x000fe200078e0004 */
[----:B------:R-:W-:Y:S01]  /*130c0*/  ISETP.GE.U32.AND P0, PT, R4, UR4, PT ;  /* 0x0000000404007c0c */ /* 0x000fe2000bf06070 */
[----:B------:R-:W-:-:S05]  /*130d0*/  IMAD.IADD R23, R5, 0x1, R3 ;  /* 0x0000000105177824 */ /* 0x000fca00078e0203 */
[----:B------:R0:W-:Y:S01]  /*130e0*/  STL [R1+0x200], R23 ;  /* 0x0002001701007387 */ /* 0x0001e20000100800 */
[----:B------:R-:W-:-:S03]  /*130f0*/  ISETP.GE.U32.AND.EX P0, PT, R23, UR5, PT, P0 ;  /* 0x0000000517007c0c */ /* 0x000fc6000bf06100 */
[----:B------:R0:W-:Y:S10]  /*13100*/  STL [R1+0x204], R22 ;  /* 0x0002041601007387 */ /* 0x0001f40000100800 */
[----:B0-----:R-:W-:Y:S05]  /*13110*/  @P0 BRA `(.L_x_540) ;  /* 0x0000000400740947 */ /* 0x001fea0003800000 */
[----:B------:R-:W0:Y:S01]  /*13120*/  S2R R18, SR_CTAID.X ;  /* 0x0000000000127919 */ /* 0x000e220000002500 */
[----:B------:R-:W2:Y:S01]  /*13130*/  LDC.64 R10, c[0x0][0x628] ;  /* 0x00018a00ff0a7b82 */ /* 0x000ea20000000a00 */
[----:B------:R-:W-:Y:S01]  /*13140*/  ULDC UR4, c[0x0][0x150] ;  /* 0x0000540000047ab9 */ /* 0x000fe20000000800 */
[----:B-1-3--:R-:W-:Y:S01]  /*13150*/  IMAD.MOV.U32 R8, RZ, RZ, R22 ;  /* 0x000000ffff087224 */ /* 0x00afe200078e0016 */
[----:B------:R-:W1:Y:S01]  /*13160*/  S2R R20, SR_CTAID.Y ;  /* 0x0000000000147919 */ /* 0x000e620000002600 */
[----:B------:R-:W-:-:S04]  /*13170*/  IMAD.MOV.U32 R9, RZ, RZ, R23 ;  /* 0x000000ffff097224 */ /* 0x000fc800078e0017 */
[----:B------:R-:W3:Y:S08]  /*13180*/  LDC R21, c[0x0][0x144] ;  /* 0x00005100ff157b82 */ /* 0x000ef00000000800 */
[----:B-----5:R-:W4:Y:S08]  /*13190*/  LDC R12, c[0x0][0x630] ;  /* 0x00018c00ff0c7b82 */ /* 0x020f300000000800 */
[----:B------:R-:W1:Y:S01]  /*131a0*/  LDC.64 R14, c[0x0][0x620] ;  /* 0x00018800ff0e7b82 */ /* 0x000e620000000a00 */
[----:B--2---:R-:W-:-:S04]  /*131b0*/  ISETP.NE.U32.AND P0, PT, R10, RZ, PT ;  /* 0x000000ff0a00720c */ /* 0x004fc80003f05070 */
[----:B------:R-:W-:Y:S02]  /*131c0*/  ISETP.NE.AND.EX P0, PT, R11, RZ, PT, P0 ;  /* 0x000000ff0b00720c */ /* 0x000fe40003f05300 */
[----:B0-----:R-:W-:-:S05]  /*131d0*/  I2FP.F32.U32 R0, R18 ;  /* 0x0000001200007245 */ /* 0x001fca0000201000 */
[----:B------:R-:W-:-:S04]  /*131e0*/  FMUL R0, R0, UR4 ;  /* 0x0000000400007c20 */ /* 0x000fc80008400000 */
[----:B------:R0:W2:Y:S02]  /*131f0*/  F2I.U32.TRUNC.NTZ R19, R0 ;  /* 0x0000000000137305 */ /* 0x0000a4000020f000 */
[----:B---34-:R-:W-:Y:S05]  /*13200*/  @!P0 BRA `(.L_x_541) ;  /* 0x0000000000288947 */ /* 0x018fea0003800000 */
[----:B0-----:R-:W0:Y:S02]  /*13210*/  LDC R0, c[0x0][0x634] ;  /* 0x00018d00ff007b82 */ /* 0x001e240000000800 */
        /* <DEDUP_REMOVED lines=9> */
.L_x_541:
[-CC-:B------:R-:W-:Y:S01]  /*132b0*/  SHF.R.U64 R155, R8, R12.reuse, R9.reuse ;  /* 0x0000000c089b7219 */ /* 0x180fe20000001209 */
[----:B------:R-:W3:Y:S01]  /*132c0*/  LDC.64 R26, c[0x0][0x640] ;  /* 0x00019000ff1a7b82 */ /* 0x000ee20000000a00 */
[----:B0-----:R-:W-:Y:S01]  /*132d0*/  SHF.R.U32.HI R0, RZ, R12, R9 ;  /* 0x0000000cff007219 */ /* 0x001fe20000011609 */
[----:B------:R-:W-:Y:S01]  /*132e0*/  IMAD.MOV.U32 R4, RZ, RZ, R22 ;  /* 0x000000ffff047224 */ /* 0x000fe200078e0016 */
[----:B------:R-:W-:Y:S01]  /*132f0*/  IADD3 R3, P0, RZ, -R155, RZ ;  /* 0x8000009bff037210 */ /* 0x000fe20007f1e0ff */
[----:B--2---:R-:W-:Y:S01]  /*13300*/  IMAD.MOV R19, RZ, RZ, -R19 ;  /* 0x000000ffff137224 */ /* 0x004fe200078e0a13 */
[----:B------:R-:W-:Y:S01]  /*13310*/  ULDC UR4, c[0x0][0x154] ;  /* 0x0000550000047ab9 */ /* 0x000fe20000000800 */
[----:B------:R-:W-:Y:S02]  /*13320*/  IMAD.MOV.U32 R7, RZ, RZ, 0x1 ;  /* 0x00000001ff077424 */ /* 0x000fe400078e00ff */
[----:B------:R-:W0:Y:S01]  /*13330*/  LDC R6, c[0x0][0x618] ;  /* 0x00018600ff067b82 */ /* 0x000e220000000800 */
[----:B------:R-:W-:-:S02]  /*13340*/  IMAD.X R5, RZ, RZ, ~R0, P0 ;  /* 0x000000ffff057224 */ /* 0x000fc400000e0e00 */
[----:B------:R-:W-:Y:S02]  /*13350*/  IMAD R22, R21, R19, R18 ;  /* 0x0000001315167224 */ /* 0x000fe400078e0212 */
[-C--:B-1----:R-:W-:Y:S02]  /*13360*/  IMAD R0, R5, R14.reuse, RZ ;  /* 0x0000000e05007224 */ /* 0x082fe400078e02ff */
[----:B------:R-:W-:Y:S01]  /*13370*/  IMAD.MOV.U32 R5, RZ, RZ, R23 ;  /* 0x000000ffff057224 */ /* 0x000fe200078e0017 */
[----:B------:R-:W1:Y:S01]  /*13380*/  LDC R8, c[0x0][0x608] ;  /* 0x00018200ff087b82 */ /* 0x000e620000000800 */
[----:B------:R-:W-:-:S04]  /*13390*/  IMAD.WIDE.U32 R4, R3, R14, R4 ;  /* 0x0000000e03047225 */ /* 0x000fc800078e0004 */
[----:B------:R-:W-:-:S03]  /*133a0*/  IMAD R3, R3, R15, R0 ;  /* 0x0000000f03037224 */ /* 0x000fc600078e0200 */
[----:B------:R-:W2:Y:S01]  /*133b0*/  LDC R24, c[0x0][0x658] ;  /* 0x00019600ff187b82 */ /* 0x000ea20000000800 */
[----:B------:R-:W-:Y:S01]  /*133c0*/  I2FP.F32.U32 R0, R20 ;  /* 0x0000001400007245 */ /* 0x000fe20000201000 */
[----:B------:R-:W-:Y:S01]  /*133d0*/  IMAD.IADD R3, R5, 0x1, R3 ;  /* 0x0000000105037824 */ /* 0x000fe200078e0203 */
[----:B---3--:R-:W-:Y:S01]  /*133e0*/  ISETP.NE.U32.AND P0, PT, R26, RZ, PT ;  /* 0x000000ff1a00720c */ /* 0x008fe20003f05070 */
[----:B------:R-:W-:Y:S02]  /*133f0*/  IMAD.MOV.U32 R5, RZ, RZ, -0x1 ;  /* 0xffffffffff057424 */ /* 0x000fe400078e00ff */
[----:B------:R-:W-:Y:S02]  /*13400*/  FMUL R0, R0, UR4 ;  /* 0x0000000400007c20 */ /* 0x000fe40008400000 */
[----:B------:R-:W3:Y:S01]  /*13410*/  LDC R15, c[0x0][0x148] ;  /* 0x00005200ff0f7b82 */ /* 0x000ee20000000800 */
[----:B0-----:R-:W-:Y:S01]  /*13420*/  SHF.R.U64 R12, R4, R6, R3 ;  /* 0x00000006040c7219 */ /* 0x001fe20000001203 */
[----:B------:R0:W4:Y:S01]  /*13430*/  F2I.U32.TRUNC.NTZ R14, R0 ;  /* 0x00000000000e7305 */ /* 0x000122000020f000 */
[----:B------:R-:W-:-:S02]  /*13440*/  ISETP.NE.AND.EX P0, PT, R27, RZ, PT, P0 ;  /* 0x000000ff1b00720c */ /* 0x000fc40003f05300 */
[----:B------:R-:W-:-:S03]  /*13450*/  SHF.R.U32.HI R3, RZ, R6, R3 ;  /* 0x00000006ff037219 */ /* 0x000fc60000011603 */
[----:B------:R-:W0:Y:S01]  /*13460*/  LDC R18, c[0x0][0x600] ;  /* 0x00018000ff127b82 */ /* 0x000e220000000800 */
[-CC-:B-1----:R-:W-:Y:S02]  /*13470*/  SHF.R.U64 R10, R12, R8.reuse, R3.reuse ;  /* 0x000000080c0a7219 */ /* 0x182fe40000001203 */
[----:B------:R-:W-:-:S05]  /*13480*/  SHF.R.U32.HI R3, RZ, R8, R3 ;  /* 0x00000008ff037219 */ /* 0x000fca0000011603 */
[----:B------:R-:W1:Y:S01]  /*13490*/  LDC R21, c[0x0][0x648] ;  /* 0x00019200ff157b82 */ /* 0x000e620000000800 */
[-C--:B--2---:R-:W-:Y:S02]  /*134a0*/  SHF.L.U32 R4, R5, R24.reuse, RZ ;  /* 0x0000001805047219 */ /* 0x084fe400000006ff */
[-CC-:B------:R-:W-:Y:S02]  /*134b0*/  SHF.R.U64 R13, R10, R24.reuse, R3.reuse ;  /* 0x000000180a0d7219 */ /* 0x180fe40000001203 */
[----:B------:R-:W-:Y:S02]  /*134c0*/  SHF.R.U32.HI R5, RZ, R24, R3 ;  /* 0x00000018ff057219 */ /* 0x000fe40000011603 */
[----:B------:R-:W-:Y:S01]  /*134d0*/  LOP3.LUT R19, RZ, R4, RZ, 0x33, !PT ;  /* 0x00000004ff137212 */ /* 0x000fe200078e33ff */
[----:B------:R-:W2:Y:S01]  /*134e0*/  LDC R23, c[0x0][0x638] ;  /* 0x00018e00ff177b82 */ /* 0x000ea20000000800 */
[----:B------:R-:W-:Y:S01]  /*134f0*/  SHF.L.U32 R24, R7, R24, RZ ;  /* 0x0000001807187219 */ /* 0x000fe200000006ff */
[----:B------:R-:W-:-:S06]  /*13500*/  IMAD.MOV.U32 R4, RZ, RZ, R13 ;  /* 0x000000ffff047224 */ /* 0x000fcc00078e000d */
[----:B------:R-:W0:Y:S01]  /*13510*/  LDC R25, c[0x0][0x610] ;  /* 0x00018400ff197b82 */ /* 0x000e220000000800 */
[----:B----4-:R-:W-:Y:S05]  /*13520*/  @!P0 BRA `(.L_x_542) ;  /* 0x0000000000288947 */ /* 0x010fea0003800000 */
        /* <DEDUP_REMOVED lines=10> */
.L_x_542:
[----:B------:R-:W4:Y:S01]  /*135d0*/  LDC R3, c[0x0][0x65c] ;  /* 0x00019700ff037b82 */ /* 0x000f220000000800 */
[----:B01----:R-:W-:Y:S01]  /*135e0*/  SHF.R.U64 R0, R4, R21, R5 ;  /* 0x0000001504007219 */ /* 0x003fe20000001205 */
[----:B------:R-:W-:Y:S02]  /*135f0*/  VIADD R5, R18, 0xffffffff ;  /* 0xffffffff12057836 */ /* 0x000fe40000000000 */
[----:B------:R-:W-:Y:S02]  /*13600*/  IMAD.MOV R14, RZ, RZ, -R14 ;  /* 0x000000ffff0e7224 */ /* 0x000fe400078e0a0e */
[----:B------:R-:W-:Y:S01]  /*13610*/  IMAD.MOV R4, RZ, RZ, -R0 ;  /* 0x000000ffff047224 */ /* 0x000fe200078e0a00 */
[----:B------:R-:W-:Y:S01]  /*13620*/  LOP3.LUT R5, R12, R5, RZ, 0xc0, !PT ;  /* 0x000000050c057212 */ /* 0x000fe200078ec0ff */
[----:B------:R-:W-:Y:S01]  /*13630*/  IMAD.MOV.U32 R6, RZ, RZ, 0x1 ;  /* 0x00000001ff067424 */ /* 0x000fe200078e00ff */
[----:B----4-:R-:W-:Y:S02]  /*13640*/  ISETP.NE.AND P0, PT, R3, 0x1, PT ;  /* 0x000000010300780c */ /* 0x010fe40003f05270 */
[----:B------:R-:W-:-:S05]  /*13650*/  LOP3.LUT R3, R10, R19, RZ, 0xc0, !PT ;  /* 0x000000130a037212 */ /* 0x000fca00078ec0ff */
[----:B------:R-:W-:Y:S02]  /*13660*/  IMAD R3, R24, R0, R3 ;  /* 0x0000000018037224 */ /* 0x000fe400078e0203 */
[----:B--2---:R-:W-:-:S04]  /*13670*/  IMAD R0, R4, R23, R13 ;  /* 0x0000001704007224 */ /* 0x004fc800078e020d */
[----:B---3--:R-:W-:Y:S02]  /*13680*/  @P0 IMAD R22, R15, R14, R20 ;  /* 0x0000000e0f160224 */ /* 0x008fe400078e0214 */
[----:B------:R-:W-:Y:S01]  /*13690*/  IMAD R4, R0, R18, R5 ;  /* 0x0000001200047224 */ /* 0x000fe200078e0205 */
[----:B------:R-:W-:Y:S01]  /*136a0*/  PRMT R0, R6, 0x7610, R0 ;  /* 0x0000761006007816 */ /* 0x000fe20000000000 */
[----:B------:R-:W-:-:S05]  /*136b0*/  IMAD R3, R3, R25, R22 ;  /* 0x0000001903037224 */ /* 0x000fca00078e0216 */
[----:B------:R-:W-:Y:S02]  /*136c0*/  SEL R28, R3, R4, !P0 ;  /* 0x00000004031c7207 */ /* 0x000fe40004000000 */
[----:B------:R-:W-:-:S03]  /*136d0*/  SEL R19, R4, R3, !P0 ;  /* 0x0000000304137207 */ /* 0x000fc60004000000 */
[----:B------:R0:W-:Y:S04]  /*136e0*/  STL [R1+0x208], R28 ;  /* 0x0002081c01007387 */ /* 0x0001e80000100800 */
.L_x_540:
[----:B------:R-:W-:Y:S01]  /*136f0*/  LOP3.LUT P0, RZ, R0, 0xff, RZ, 0xc0, !PT ;  /* 0x000000ff00ff7812 */ /* 0x000fe2000780c0ff */
[----:B-----5:R-:W-:-:S12]  /*13700*/  IMAD.MOV.U32 R18, RZ, RZ, R28 ;  /* 0x000000ffff127224 */ /* 0x020fd800078e001c */
[----:B------:R-:W-:Y:S05]  /*13710*/  @P0 BRA `(.L_x_543) ;  /* 0xfffffed8005c0947 */ /* 0x000fea000383ffff */
[----:B------:R-:W-:Y:S05]  /*13720*/  EXIT ;  /* 0x000000000000794d */ /* 0x000fea0003800000 */
.L_x_4:
[----:B------:R-:W2:Y:S01]  /*13730*/  LDL R20, [R1+0x204] ;  /* 0x0002040001147983 */ /* 0x000ea20000100800 */
[----:B0-----:R-:W-:-:S03]  /*13740*/  ULDC.64 UR4, c[0x0][0x650] ;  /* 0x0001940000047ab9 */ /* 0x001fc60000000a00 */
[----:B------:R-:W3:Y:S01]  /*13750*/  LDL R21, [R1+0x200] ;  /* 0x0002000001157983 */ /* 0x000ee20000100800 */
[----:B------:R-:W-:Y:S01]  /*13760*/  PRMT R7, RZ, 0x7610, R7 ;  /* 0x00007610ff077816 */ /* 0x000fe20000000007 */
[----:B------:R-:W-:Y:S02]  /*13770*/  IMAD.MOV.U32 R2, RZ, RZ, -0x1 ;  /* 0xffffffffff027424 */ /* 0x000fe400078e00ff */
[----:B------:R-:W-:Y:S02]  /*13780*/  IMAD.MOV.U32 R3, RZ, RZ, -0x1 ;  /* 0xffffffffff037424 */ /* 0x000fe400078e00ff */
[----:B------:R-:W-:Y:S01]  /*13790*/  IMAD.MOV.U32 R10, RZ, RZ, -0x1 ;  /* 0xffffffffff0a7424 */ /* 0x000fe200078e00ff */
[----:B--2---:R-:W-:-:S04]  /*137a0*/  ISETP.GE.U32.AND P0, PT, R20, UR4, PT ;  /* 0x0000000414007c0c */ /* 0x004fc8000bf06070 */
[----:B---3--:R-:W-:-:S13]  /*137b0*/  ISETP.GE.U32.AND.EX P0, PT, R21, UR5, PT, P0 ;  /* 0x0000000515007c0c */ /* 0x008fda000bf06100 */
        /* <DEDUP_REMOVED lines=19> */
.L_x_545:
[--C-:B------:R-:W-:Y:S01]  /*138f0*/  SHF.R.U64 R12, R10, R14, R11.reuse ;  /* 0x0000000e0a0c7219 */ /* 0x100fe2000000120b */
[----:B------:R-:W0:Y:S01]  /*13900*/  LDC R16, c[0x0][0x618] ;  /* 0x00018600ff107b82 */ /* 0x000e220000000800 */
[----:B------:R-:W-:Y:S01]  /*13910*/  I2FP.F32.U32 R8, R4 ;  /* 0x0000000400087245 */ /* 0x000fe20000201000 */
[----:B------:R-:W-:Y:S01]  /*13920*/  ULDC UR4, c[0x0][0x150] ;  /* 0x0000540000047ab9 */ /* 0x000fe20000000800 */
[----:B------:R-:W-:Y:S01]  /*13930*/  SHF.R.U32.HI R2, RZ, R14, R11 ;  /* 0x0000000eff027219 */ /* 0x000fe2000001160b */
[----:B------:R-:W-:Y:S01]  /*13940*/  IMAD.MOV.U32 R3, RZ, RZ, R21 ;  /* 0x000000ffff037224 */ /* 0x000fe200078e0015 */
[----:B------:R-:W-:Y:S01]  /*13950*/  IADD3 R5, P0, RZ, -R12, RZ ;  /* 0x8000000cff057210 */ /* 0x000fe20007f1e0ff */
[----:B------:R-:W-:Y:S01]  /*13960*/  FMUL R9, R8, UR4 ;  /* 0x0000000408097c20 */ /* 0x000fe20008400000 */
[----:B------:R-:W-:Y:S01]  /*13970*/  ULDC UR4, c[0x0][0x154] ;  /* 0x0000550000047ab9 */ /* 0x000fe20000000800 */
[----:B------:R-:W1:Y:S02]  /*13980*/  LDC.64 R22, c[0x0][0x640] ;  /* 0x00019000ff167b82 */ /* 0x000e640000000a00 */
[----:B------:R-:W-:-:S02]  /*13990*/  IMAD.X R7, RZ, RZ, ~R2, P0 ;  /* 0x000000ffff077224 */ /* 0x000fc400000e0e02 */
[----:B------:R-:W-:Y:S01]  /*139a0*/  IMAD.MOV.U32 R2, RZ, RZ, R20 ;  /* 0x000000ffff027224 */ /* 0x000fe200078e0014 */
[----:B------:R-:W2:Y:S01]  /*139b0*/  F2I.U32.TRUNC.NTZ R9, R9 ;  /* 0x0000000900097305 */ /* 0x000ea2000020f000 */
[-C--:B------:R-:W-:Y:S02]  /*139c0*/  IMAD R8, R7, R18.reuse, RZ ;  /* 0x0000001207087224 */ /* 0x080fe400078e02ff */
[----:B------:R-:W3:Y:S01]  /*139d0*/  LDC R11, c[0x0][0x144] ;  /* 0x00005100ff0b7b82 */ /* 0x000ee20000000800 */
[----:B------:R-:W-:-:S04]  /*139e0*/  IMAD.WIDE.U32 R2, R5, R18, R2 ;  /* 0x0000001205027225 */ /* 0x000fc800078e0002 */
[----:B------:R-:W-:Y:S02]  /*139f0*/  IMAD R5, R5, R19, R8 ;  /* 0x0000001305057224 */ /* 0x000fe400078e0208 */
[----:B------:R-:W-:Y:S01]  /*13a00*/  IMAD.MOV.U32 R8, RZ, RZ, -0x1 ;  /* 0xffffffffff087424 */ /* 0x000fe200078e00ff */
[----:B------:R-:W4:Y:S01]  /*13a10*/  LDC R14, c[0x0][0x608] ;  /* 0x00018200ff0e7b82 */ /* 0x000f220000000800 */
[----:B------:R-:W-:Y:S01]  /*13a20*/  IMAD.IADD R3, R3, 0x1, R5 ;  /* 0x0000000103037824 */ /* 0x000fe200078e0205 */
[----:B------:R-:W-:-:S04]  /*13a30*/  I2FP.F32.U32 R5, R6 ;  /* 0x0000000600057245 */ /* 0x000fc80000201000 */
[-C--:B0-----:R-:W-:Y:S01]  /*13a40*/  SHF.R.U64 R10, R2, R16.reuse, R3 ;  /* 0x00000010020a7219 */ /* 0x081fe20000001203 */
[----:B--2---:R-:W-:Y:S01]  /*13a50*/  IMAD.MOV R2, RZ, RZ, -R9 ;  /* 0x000000ffff027224 */ /* 0x004fe200078e0a09 */
[----:B------:R-:W0:Y:S01]  /*13a60*/  LDC R7, c[0x0][0x658] ;  /* 0x00019600ff077b82 */ /* 0x000e220000000800 */
[----:B-1----:R-:W-:Y:S01]  /*13a70*/  ISETP.NE.U32.AND P0, PT, R22, RZ, PT ;  /* 0x000000ff1600720c */ /* 0x002fe20003f05070 */
[----:B------:R-:W-:Y:S01]  /*13a80*/  FMUL R5, R5, UR4 ;  /* 0x0000000405057c20 */ /* 0x000fe20008400000 */
[----:B------:R-:W-:Y:S02]  /*13a90*/  SHF.R.U32.HI R3, RZ, R16, R3 ;  /* 0x00000010ff037219 */ /* 0x000fe40000011603 */
[----:B------:R-:W-:-:S03]  /*13aa0*/  ISETP.NE.AND.EX P0, PT, R23, RZ, PT, P0 ;  /* 0x000000ff1700720c */ /* 0x000fc60003f05300 */
[----:B------:R-:W1:Y:S01]  /*13ab0*/  LDC R19, c[0x0][0x148] ;  /* 0x00005200ff137b82 */ /* 0x000e620000000800 */
[----:B---3--:R-:W-:Y:S02]  /*13ac0*/  IMAD R21, R11, R2, R4 ;  /* 0x000000020b157224 */ /* 0x008fe400078e0204 */
[----:B------:R-:W-:-:S05]  /*13ad0*/  IMAD.MOV.U32 R4, RZ, RZ, 0x1 ;  /* 0x00000001ff047424 */ /* 0x000fca00078e00ff */
[----:B------:R-:W2:Y:S01]  /*13ae0*/  LDC R18, c[0x0][0x600] ;  /* 0x00018000ff127b82 */ /* 0x000ea20000000800 */
[-CC-:B----4-:R-:W-:Y:S02]  /*13af0*/  SHF.R.U64 R13, R10, R14.reuse, R3.reuse ;  /* 0x0000000e0a0d7219 */ /* 0x190fe40000001203 */
[----:B------:R-:W-:Y:S02]  /*13b00*/  SHF.R.U32.HI R2, RZ, R14, R3 ;  /* 0x0000000eff027219 */ /* 0x000fe40000011603 */
[----:B------:R3:W4:Y:S03]  /*13b10*/  F2I.U32.TRUNC.NTZ R14, R5 ;  /* 0x00000005000e7305 */ /* 0x000726000020f000 */
[----:B------:R-:W1:Y:S01]  /*13b20*/  LDC R20, c[0x0][0x648] ;  /* 0x00019200ff147b82 */ /* 0x000e620000000800 */
[-C--:B0-----:R-:W-:Y:S02]  /*13b30*/  SHF.R.U64 R15, R13, R7.reuse, R2 ;  /* 0x000000070d0f7219 */ /* 0x081fe40000001202 */
[----:B------:R-:W-:-:S02]  /*13b40*/  SHF.L.U32 R8, R8, R7, RZ ;  /* 0x0000000708087219 */ /* 0x000fc400000006ff */
[-C--:B------:R-:W-:Y:S01]  /*13b50*/  SHF.R.U32.HI R3, RZ, R7.reuse, R2 ;  /* 0x00000007ff037219 */ /* 0x080fe20000011602 */
[----:B------:R-:W-:Y:S01]  /*13b60*/  IMAD.MOV.U32 R2, RZ, RZ, R15 ;  /* 0x000000ffff027224 */ /* 0x000fe200078e000f */
[----:B------:R-:W-:Y:S01]  /*13b70*/  SHF.L.U32 R16, R4, R7, RZ ;  /* 0x0000000704107219 */ /* 0x000fe200000006ff */
[----:B------:R-:W0:Y:S01]  /*13b80*/  LDC R24, c[0x0][0x638] ;  /* 0x00018e00ff187b82 */ /* 0x000e220000000800 */
[----:B------:R-:W-:-:S07]  /*13b90*/  LOP3.LUT R26, RZ, R8, RZ, 0x33, !PT ;  /* 0x00000008ff1a7212 */ /* 0x000fce00078e33ff */
[----:B------:R-:W0:Y:S01]  /*13ba0*/  LDC R25, c[0x0][0x610] ;  /* 0x00018400ff197b82 */ /* 0x000e220000000800 */
[----:B---34-:R-:W-:Y:S05]  /*13bb0*/  @!P0 BRA `(.L_x_546) ;  /* 0x0000000000288947 */ /* 0x018fea0003800000 */
        /* <DEDUP_REMOVED lines=10> */
.L_x_546:
[----:B------:R-:W3:Y:S01]  /*13c60*/  LDC R4, c[0x0][0x65c] ;  /* 0x00019700ff047b82 */ /* 0x000ee20000000800 */
[----:B-1----:R-:W-:Y:S01]  /*13c70*/  SHF.R.U64 R3, R2, R20, R3 ;  /* 0x0000001402037219 */ /* 0x002fe20000001203 */
[----:B--2---:R-:W-:Y:S01]  /*13c80*/  VIADD R5, R18, 0xffffffff ;  /* 0xffffffff12057836 */ /* 0x004fe20000000000 */
[----:B------:R-:W-:Y:S01]  /*13c90*/  LOP3.LUT R2, R13, R26, RZ, 0xc0, !PT ;  /* 0x0000001a0d027212 */ /* 0x000fe200078ec0ff */
[----:B------:R-:W-:Y:S02]  /*13ca0*/  IMAD.MOV R14, RZ, RZ, -R14 ;  /* 0x000000ffff0e7224 */ /* 0x000fe400078e0a0e */
[----:B------:R-:W-:Y:S01]  /*13cb0*/  IMAD.MOV.U32 R7, RZ, RZ, 0x1 ;  /* 0x00000001ff077424 */ /* 0x000fe200078e00ff */
[----:B------:R-:W-:Y:S01]  /*13cc0*/  LOP3.LUT R10, R10, R5, RZ, 0xc0, !PT ;  /* 0x000000050a0a7212 */ /* 0x000fe200078ec0ff */
[----:B------:R-:W-:Y:S01]  /*13cd0*/  IMAD R2, R16, R3, R2 ;  /* 0x0000000310027224 */ /* 0x000fe200078e0202 */
[----:B---3--:R-:W-:Y:S01]  /*13ce0*/  ISETP.NE.AND P0, PT, R4, 0x1, PT ;  /* 0x000000010400780c */ /* 0x008fe20003f05270 */
[----:B------:R-:W-:-:S04]  /*13cf0*/  IMAD.MOV R4, RZ, RZ, -R3 ;  /* 0x000000ffff047224 */ /* 0x000fc800078e0a03 */
[----:B0-----:R-:W-:-:S04]  /*13d00*/  IMAD R3, R4, R24, R15 ;  /* 0x0000001804037224 */ /* 0x001fc800078e020f */
[----:B------:R-:W-:Y:S02]  /*13d10*/  IMAD R5, R3, R18, R10 ;  /* 0x0000001203057224 */ /* 0x000fe400078e020a */
[----:B------:R-:W-:Y:S02]  /*13d20*/  IMAD.MOV.U32 R10, RZ, RZ, R12 ;  /* 0x000000ffff0a7224 */ /* 0x000fe400078e000c */
[----:B------:R-:W-:-:S04]  /*13d30*/  @P0 IMAD R21, R19, R14, R6 ;  /* 0x0000000e13150224 */ /* 0x000fc800078e0206 */
[----:B------:R-:W-:-:S05]  /*13d40*/  IMAD R2, R2, R25, R21 ;  /* 0x0000001902027224 */ /* 0x000fca00078e0215 */
[----:B------:R-:W-:Y:S02]  /*13d50*/  SEL R3, R5, R2, !P0 ;  /* 0x0000000205037207 */ /* 0x000fe40004000000 */
[----:B------:R-:W-:-:S07]  /*13d60*/  SEL R2, R2, R5, !P0 ;  /* 0x0000000502027207 */ /* 0x000fce0004000000 */
.L_x_544:
[----:B------:R-:W-:-:S08]  /*13d70*/  NOP ;  /* 0x0000000000007918 */ /* 0x000fd00000000000 */
[----:B------:R-:W0:-:S00]  /*13d80*/  USETMAXREG.DEALLOC.CTAPOOL 0x18 ;  /* 0x00000018000079c8 */ /* 0x000e0000080e0500 */
[----:B0-----:R-:W-:-:S13]  /*13d90*/  ISETP.NE.AND P0, PT, R0, RZ, PT ;  /* 0x000000ff0000720c */ /* 0x001fda0003f05270 */
[----:B------:R-:W-:Y:S05]  /*13da0*/  @P0 EXIT ;  /* 0x000000000000094d */ /* 0x000fea0003800000 */
[----:B------:R-:W-:Y:S01]  /*13db0*/  LOP3.LUT P0, RZ, R7, 0xff, RZ, 0xc0, !PT ;  /* 0x000000ff07ff7812 */ /* 0x000fe2000780c0ff */
[----:B------:R-:W-:Y:S02]  /*13dc0*/  IMAD.MOV.U32 R0, RZ, RZ, 0x1 ;  /* 0x00000001ff007424 */ /* 0x000fe400078e00ff */
[----:B------:R-:W-:-:S10]  /*13dd0*/  IMAD.MOV.U32 R6, RZ, RZ, RZ ;  /* 0x000000ffff067224 */ /* 0x000fd400078e00ff */
[----:B------:R-:W-:Y:S05]  /*13de0*/  @!P0 BRA `(.L_x_547) ;  /* 0x0000000c00508947 */ /* 0x000fea0003800000 */
[----:B------:R-:W0:Y:S01]  /*13df0*/  LDC R0, c[0x0][0x28c] ;  /* 0x0000a300ff007b82 */ /* 0x000e220000000800 */
[----:B------:R-:W1:Y:S01]  /*13e00*/  S2R R4, SR_TID.X ;  /* 0x0000000000047919 */ /* 0x000e620000002100 */
[----:B------:R-:W-:Y:S01]  /*13e10*/  ULDC UR5, c[0x0][0x600] ;  /* 0x0001800000057ab9 */ /* 0x000fe20000000800 */
[----:B------:R-:W-:Y:S01]  /*13e20*/  ULDC UR4, c[0x0][0xc] ;  /* 0x0000030000047ab9 */ /* 0x000fe20000000800 */
[----:B------:R-:W-:Y:S01]  /*13e30*/  UIADD3 UR16, UR5, -0x1, URZ ;  /* 0xffffffff05107890 */ /* 0x000fe2000fffe03f */
[----:B------:R-:W-:Y:S01]  /*13e40*/  BSSY B0, `(.L_x_547) ;  /* 0x00000ce000007945 */ /* 0x000fe20003800000 */
[----:B------:R-:W-:Y:S01]  /*13e50*/  ULDC UR6, c[0x0][0x658] ;  /* 0x0001960000067ab9 */ /* 0x000fe20000000800 */
[----:B------:R-:W-:Y:S01]  /*13e60*/  ULDC UR5, c[0x0][0x10] ;  /* 0x0000040000057ab9 */ /* 0x000fe20000000800 */
[----:B------:R-:W-:Y:S01]  /*13e70*/  UMOV UR7, 0xffffffff ;  /* 0xffffffff00077882 */ /* 0x000fe20000000000 */
[----:B------:R-:W-:Y:S01]  /*13e80*/  UMOV UR8, 0x1 ;  /* 0x0000000100087882 */ /* 0x000fe20000000000 */
[----:B------:R-:W-:Y:S01]  /*13e90*/  UIMAD.WIDE.U32 UR4, UR4, UR5, URZ ;  /* 0x00000005040472a5 */ /* 0x000fe2000f8e003f */
[----:B------:R-:W-:Y:S01]  /*13ea0*/  IMAD.MOV.U32 R11, RZ, RZ, 0x1 ;  /* 0x00000001ff0b7424 */ /* 0x000fe200078e00ff */
[----:B------:R-:W-:Y:S01]  /*13eb0*/  USHF.L.U32 UR7, UR7, UR6, URZ ;  /* 0x0000000607077299 */ /* 0x000fe2000800063f */
[----:B------:R-:W-:Y:S01]  /*13ec0*/  LOP3.LUT R8, R17, 0x2, RZ, 0xfc, !PT ;  /* 0x0000000211087812 */ /* 0x000fe200078efcff */
[----:B------:R-:W-:Y:S01]  /*13ed0*/  USHF.L.U32 UR18, UR8, UR6, URZ ;  /* 0x0000000608127299 */ /* 0x000fe2000800063f */
[----:B------:R-:W-:Y:S01]  /*13ee0*/  IMAD.MOV.U32 R6, RZ, RZ, RZ ;  /* 0x000000ffff067224 */ /* 0x000fe200078e00ff */
[----:B------:R-:W-:Y:S01]  /*13ef0*/  ULOP3.LUT UR17, URZ, UR7, URZ, 0x33, !UPT ;  /* 0x000000073f117292 */ /* 0x000fe2000f8e333f */
[----:B------:R-:W-:Y:S01]  /*13f00*/  ULDC UR6, c[0x0][0x14] ;  /* 0x0000050000067ab9 */ /* 0x000fe20000000800 */
[----:B------:R-:W-:Y:S01]  /*13f10*/  ULDC.64 UR22, c[0x0][0x198] ;  /* 0x0000660000167ab9 */ /* 0x000fe20000000a00 */
[----:B------:R-:W-:-:S02]  /*13f20*/  UIMAD.WIDE.U32 UR20, UR4, UR6, URZ ;  /* 0x00000006041472a5 */ /* 0x000fc4000f8e003f */
[----:B------:R-:W-:Y:S01]  /*13f30*/  UIMAD UR13, UR5, UR6, URZ ;  /* 0x00000006050d72a4 */ /* 0x000fe2000f8e023f */
[----:B0-----:R-:W-:-:S03]  /*13f40*/  VIADD R0, R0, 0xf ;  /* 0x0000000f00007836 */ /* 0x001fc60000000000 */
[----:B------:R-:W-:Y:S02]  /*13f50*/  UIADD3 UR13, UR21, UR13, URZ ;  /* 0x0000000d150d7290 */ /* 0x000fe4000fffe03f */
[----:B------:R-:W-:-:S04]  /*13f60*/  SHF.R.S32.HI R5, RZ, 0x1f, R0 ;  /* 0x0000001fff057819 */ /* 0x000fc80000011400 */
[----:B------:R-:W-:Y:S01]  /*13f70*/  LEA.HI R5, R5, R0, RZ, 0x4 ;  /* 0x0000000005057211 */ /* 0x000fe200078f20ff */
[----:B------:R-:W-:Y:S01]  /*13f80*/  IMAD.MOV.U32 R0, RZ, RZ, 0x1 ;  /* 0x00000001ff007424 */ /* 0x000fe200078e00ff */
[C---:B-1----:R-:W-:Y:S02]  /*13f90*/  LOP3.LUT P2, RZ, R4.reuse, 0x7f, RZ, 0xc0, !PT ;  /* 0x0000007f04ff7812 */ /* 0x042fe4000784c0ff */
[----:B------:R-:W-:Y:S02]  /*13fa0*/  SHF.R.S32.HI R7, RZ, 0x4, R5 ;  /* 0x00000004ff077819 */ /* 0x000fe40000011405 */
[----:B------:R-:W-:-:S03]  /*13fb0*/  LOP3.LUT P0, RZ, R4, 0x1f, RZ, 0xc0, !PT ;  /* 0x0000001f04ff7812 */ /* 0x000fc6000780c0ff */
[----:B------:R-:W-:Y:S01]  /*13fc0*/  VIADD R16, R7, 0x1 ;  /* 0x0000000107107836 */ /* 0x000fe20000000000 */
[----:B------:R-:W-:-:S13]  /*13fd0*/  PLOP3.LUT P0, PT, P0, P2, PT, 0x8a, 0x0 ;  /* 0x000000000000781c */ /* 0x000fda0000705172 */
.L_x_559:
[----:B------:R-:W-:-:S03]  /*13fe0*/  UMOV UR4, 0xffffffff ;  /* 0xffffffff00047882 */ /* 0x000fc60000000000 */
[----:B------:R-:W-:Y:S05]  /*13ff0*/  BRA.DIV UR4, `(.L_x_548) ;  /* 0x0000001204b47947 */ /* 0x000fea000b800000 */
[----:B------:R-:W-:-:S13]  /*14000*/  ELECT P6, URZ, PT ;  /* 0x00000000003f782f */ /* 0x000fda00038c0000 */
.L_x_577:
[----:B------:R-:W0:Y:S01]  /*14010*/  LDC R4, c[0x0][0x28c] ;  /* 0x0000a300ff047b82 */ /* 0x000e220000000800 */
[----:B------:R-:W-:Y:S01]  /*14020*/  BSSY B1, `(.L_x_549) ;  /* 0x0000037000017945 */ /* 0x000fe20003800000 */
[----:B0-----:R-:W-:-:S13]  /*14030*/  ISETP.LT.OR P6, PT, R4, 0x1, !P6 ;  /* 0x000000010400780c */ /* 0x001fda00077c1670 */
[----:B------:R-:W-:Y:S05]  /*14040*/  @P6 BRA `(.L_x_550) ;  /* 0x0000000000d06947 */ /* 0x000fea0003800000 */
[----:B------:R-:W-:Y:S02]  /*14050*/  IMAD.SHL.U32 R3, R3, 0x200, RZ ;  /* 0x0000020003037824 */ /* 0x000fe400078e00ff */
[----:B------:R-:W-:Y:S02]  /*14060*/  IMAD.SHL.U32 R2, R2, 0x80, RZ ;  /* 0x0000008002027824 */ /* 0x000fe400078e00ff */
[----:B------:R-:W-:Y:S02]  /*14070*/  IMAD.MOV.U32 R14, RZ, RZ, RZ ;  /* 0x000000ffff0e7224 */ /* 0x000fe400078e00ff */
[----:B------:R-:W-:Y:S02]  /*14080*/  IMAD.MOV.U32 R4, RZ, RZ, R16 ;  /* 0x000000ffff047224 */ /* 0x000fe400078e0010 */
[----:B------:R-:W-:Y:S02]  /*14090*/  IMAD.MOV.U32 R5, RZ, RZ, R0 ;  /* 0x000000ffff057224 */ /* 0x000fe400078e0000 */
[----:B------:R-:W-:-:S07]  /*140a0*/  IMAD.MOV.U32 R9, RZ, RZ, R6 ;  /* 0x000000ffff097224 */ /* 0x000fce00078e0006 */
.L_x_554:
[----:B------:R-:W0:Y:S01]  /*140b0*/  S2R R13, SR_CgaCtaId ;  /* 0x00000000000d7919 */ /* 0x000e220000008800 */
[----:B------:R-:W-:Y:S02]  /*140c0*/  MOV R12, 0x400 ;  /* 0x00000400000c7802 */ /* 0x000fe40000000f00 */
[----:B------:R-:W-:Y:S02]  /*140d0*/  SHF.L.U32 R18, R5, 0x1f, RZ ;  /* 0x0000001f05127819 */ /* 0x000fe400000006ff */
[----:B0-----:R-:W-:-:S05]  /*140e0*/  LEA R12, R13, R12, 0x18 ;  /* 0x0000000c0d0c7211 */ /* 0x001fca00078ec0ff */
[----:B------:R-:W-:-:S04]  /*140f0*/  IMAD R13, R9, 0x8, R12 ;  /* 0x00000008090d7824 */ /* 0x000fc800078e020c */
[----:B------:R-:W0:Y:S02]  /*14100*/  SYNCS.PHASECHK.TRANS64.TRYWAIT P1, [R13+URZ+0x58], R18 ;  /* 0x000058120d0075a7 */ /* 0x000e24000802017f */
[----:B0-----:R-:W-:Y:S05]  /*14110*/  @!P1 BRA `(.L_x_551) ;  /* 0x00000010008c9947 */ /* 0x001fea0003800000 */
.L_x_578:
[----:B0-----:R-:W0:Y:S01]  /*14120*/  @!P2 LDC R18, c[0x0][0x500] ;  /* 0x00014000ff12ab82 */ /* 0x001e220000000800 */
[----:B------:R-:W-:-:S04]  /*14130*/  PRMT R15, R8, 0x9910, RZ ;  /* 0x00009910080f7816 */ /* 0x000fc800000000ff */
[----:B------:R-:W-:Y:S01]  /*14140*/  ISETP.NE.AND P1, PT, R15, 0x2, PT ;  /* 0x000000020f00780c */ /* 0x000fe20003f25270 */
[----:B0-----:R0:W-:-:S12]  /*14150*/  @!P2 SYNCS.ARRIVE.TRANS64 RZ, [R13+URZ], R18 ;  /* 0x000000120dffa9a7 */ /* 0x0011d8000800003f */
[----:B------:R-:W-:Y:S05]  /*14160*/  @P1 BRA `(.L_x_552) ;  /* 0x0000000000041947 */ /* 0x000fea0003800000 */
[----:B------:R-:W-:Y:S01]  /*14170*/  BPT.TRAP 0x1 ;  /* 0x000000040000795c */ /* 0x000fe20000300000 */
.L_x_552:
[----:B------:R-:W-:Y:S05]  /*14180*/  @P0 BRA `(.L_x_553) ;  /* 0x0000000000040947 */ /* 0x000fea0003800000 */
[----:B------:R-:W-:Y:S01]  /*14190*/  BPT.TRAP 0x1 ;  /* 0x000000040000795c */ /* 0x000fe20000300000 */
.L_x_553:
[----:B------:R-:W-:Y:S01]  /*141a0*/  R2UR UR9, R13 ;  /* 0x000000000d0972ca */ /* 0x000fe200000e0000 */
[C-C-:B0-----:R-:W-:Y:S01]  /*141b0*/  IMAD R13, R9.reuse, 0x1000, R12.reuse ;  /* 0x00001000090d7824 */ /* 0x141fe200078e020c */
[----:B------:R-:W-:Y:S01]  /*141c0*/  UIADD3 UR4, UP0, UR22, 0xf0, URZ ;  /* 0x000000f016047890 */ /* 0x000fe2000ff1e03f */
[----:B------:R-:W-:Y:S01]  /*141d0*/  IMAD R12, R9, 0x4000, R12 ;  /* 0x00004000090c7824 */ /* 0x000fe200078e020c */
[----:B------:R-:W-:Y:S01]  /*141e0*/  R2UR UR11, R2 ;  /* 0x00000000020b72ca */ /* 0x000fe200000e0000 */
[----:B------:R-:W-:Y:S01]  /*141f0*/  VIADD R4, R4, 0xffffffff ;  /* 0xffffffff04047836 */ /* 0x000fe20000000000 */
[----:B------:R-:W-:Y:S01]  /*14200*/  R2UR UR5, R13 ;  /* 0x000000000d0572ca */ /* 0x000fe200000e0000 */
[----:B------:R-:W-:Y:S01]  /*14210*/  UIADD3 UR24, UP1, UR22, 0x1f0, URZ ;  /* 0x000001f016187890 */ /* 0x000fe2000ff3e03f */
[----:B------:R-:W-:Y:S01]  /*14220*/  R2UR UR8, R12 ;  /* 0x000000000c0872ca */ /* 0x000fe200000e0000 */
[----:B------:R-:W-:Y:S01]  /*14230*/  VIADD R9, R9, 0x1 ;  /* 0x0000000109097836 */ /* 0x000fe20000000000 */
[----:B------:R-:W-:Y:S01]  /*14240*/  R2UR UR10, R14 ;  /* 0x000000000e0a72ca */ /* 0x000fe200000e0000 */
[----:B------:R-:W-:Y:S01]  /*14250*/  UIADD3.X UR25, URZ, UR23, URZ, UP1, !UPT ;  /* 0x000000173f197290 */ /* 0x000fe20008ffe43f */
[----:B------:R-:W-:Y:S01]  /*14260*/  R2UR UR12, R10 ;  /* 0x000000000a0c72ca */ /* 0x000fe200000e0000 */
[----:B------:R-:W-:Y:S01]  /*14270*/  UMOV UR6, 0x0 ;  /* 0x0000000000067882 */ /* 0x000fe20000000000 */
[----:B------:R-:W-:Y:S01]  /*14280*/  R2UR UR19, R3 ;  /* 0x00000000031372ca */ /* 0x000fe200000e0000 */
[----:B------:R-:W-:Y:S01]  /*14290*/  UMOV UR7, 0x10000000 ;  /* 0x1000000000077882 */ /* 0x000fe20000000000 */
[----:B------:R-:W-:Y:S01]  /*142a0*/  ISETP.GT.AND P3, PT, R4, 0x1, PT ;  /* 0x000000010400780c */ /* 0x000fe20003f64270 */
[----:B------:R-:W-:Y:S01]  /*142b0*/  VIADD R14, R14, 0x10 ;  /* 0x000000100e0e7836 */ /* 0x000fe20000000000 */
[----:B------:R-:W-:Y:S01]  /*142c0*/  ISETP.NE.AND P1, PT, R9, 0xb, PT ;  /* 0x0000000b0900780c */ /* 0x000fe20003f25270 */
[----:B------:R-:W-:-:S02]  /*142d0*/  UIADD3 UR14, UR5, 0x180, URZ ;  /* 0x00000180050e7890 */ /* 0x000fc4000fffe03f */
[----:B------:R-:W-:Y:S01]  /*142e0*/  UIADD3.X UR5, URZ, UR23, URZ, UP0, !UPT ;  /* 0x000000173f057290 */ /* 0x000fe200087fe43f */
[----:B------:R-:W-:Y:S01]  /*142f0*/  SEL R12, RZ, 0x1, P1 ;  /* 0x00000001ff0c7807 */ /* 0x000fe20000800000 */
[----:B------:R-:W-:Y:S01]  /*14300*/  UIADD3 UR15, UR8, 0xb180, URZ ;  /* 0x0000b180080f7890 */ /* 0x000fe2000fffe03f */
[----:B------:R-:W-:Y:S02]  /*14310*/  SEL R9, R9, RZ, P1 ;  /* 0x000000ff09097207 */ /* 0x000fe40000800000 */
[----:B------:R-:W-:Y:S01]  /*14320*/  UMOV UR8, UR14 ;  /* 0x0000000e00087c82 */ /* 0x000fe20008000000 */
[----:B------:R-:W-:-:S03]  /*14330*/  LOP3.LUT R5, R5, R12, RZ, 0x3c, !PT ;  /* 0x0000000c05057212 */ /* 0x000fc600078e3cff */
[----:B------:R0:W-:Y:S02]  /*14340*/  UTMALDG.3D [UR8], [UR4], desc[UR6] ;  /* 0x00000608040075b4 */ /* 0x0001e40008011000 */
[----:B0-----:R-:W-:Y:S01]  /*14350*/  UMOV UR8, UR15 ;  /* 0x0000000f00087c82 */ /* 0x001fe20008000000 */
[----:B------:R-:W-:Y:S02]  /*14360*/  UMOV UR11, UR19 ;  /* 0x00000013000b7c82 */ /* 0x000fe40008000000 */
[----:B------:R0:W-:Y:S02]  /*14370*/  UTMALDG.3D [UR8], [UR24], desc[UR6] ;  /* 0x00000608180075b4 */ /* 0x0001e40008011000 */
[----:B0-----:R-:W-:Y:S05]  /*14380*/  @P3 BRA `(.L_x_554) ;  /* 0xfffffffc00483947 */ /* 0x001fea000383ffff */
.L_x_550:
[----:B------:R-:W-:Y:S05]  /*14390*/  BSYNC B1 ;  /* 0x0000000000017941 */ /* 0x000fea0003800000 */
.L_x_549:
[----:B------:R-:W2:Y:S01]  /*143a0*/  LDL.LU R15, [R1+0x200] ;  /* 0x00020000010f7983 */ /* 0x000ea20000300800 */
[----:B------:R-:W-:Y:S01]  /*143b0*/  LOP3.LUT P1, RZ, R11, 0xff, RZ, 0xc0, !PT ;  /* 0x000000ff0bff7812 */ /* 0x000fe2000782c0ff */
[C---:B------:R-:W-:Y:S01]  /*143c0*/  IMAD.IADD R6, R7.reuse, 0x1, R6 ;  /* 0x0000000107067824 */ /* 0x040fe200078e0206 */
[----:B------:R-:W-:Y:S01]  /*143d0*/  ULDC.64 UR4, c[0x0][0x650] ;  /* 0x0001940000047ab9 */ /* 0x000fe20000000a00 */
[----:B------:R-:W3:Y:S01]  /*143e0*/  LDL.LU R12, [R1+0x204] ;  /* 0x00020400010c7983 */ /* 0x000ee20000300800 */
[----:B------:R-:W-:Y:S01]  /*143f0*/  ISETP.GE.U32.AND P3, PT, R7, 0xb, PT ;  /* 0x0000000b0700780c */ /* 0x000fe20003f66070 */
[----:B------:R-:W-:Y:S01]  /*14400*/  BSSY B1, `(.L_x_555) ;  /* 0x000006f000017945 */ /* 0x000fe20003800000 */
[----:B------:R-:W-:Y:S01]  /*14410*/  IMAD.MOV.U32 R10, RZ, RZ, -0x1 ;  /* 0xffffffffff0a7424 */ /* 0x000fe200078e00ff */
[----:B------:R-:W-:Y:S02]  /*14420*/  PRMT R4, RZ, 0x7610, R4 ;  /* 0x00007610ff047816 */ /* 0x000fe40000000004 */
[----:B------:R-:W-:-:S04]  /*14430*/  PRMT R11, RZ, 0x7610, R11 ;  /* 0x00007610ff0b7816 */ /* 0x000fc8000000000b */
[----:B------:R-:W0:Y:S01]  /*14440*/  @P1 S2R R3, SR_CgaCtaId ;  /* 0x0000000000031919 */ /* 0x000e220000008800 */
[----:B------:R-:W-:-:S04]  /*14450*/  @P1 MOV R2, 0x400 ;  /* 0x0000040000021802 */ /* 0x000fc80000000f00 */
[----:B0-----:R-:W-:-:S04]  /*14460*/  @P1 LEA R2, R3, R2, 0x18 ;  /* 0x0000000203021211 */ /* 0x001fc800078ec0ff */
[----:B------:R0:W-:Y:S01]  /*14470*/  @P1 SYNCS.ARRIVE.TRANS64.A1T0 RZ, [R2+URZ+0xc8], RZ ;  /* 0x0000c8ff02ff19a7 */ /* 0x0001e2000810003f */
[----:B------:R-:W-:-:S04]  /*14480*/  ISETP.GT.U32.AND P1, PT, R6, 0xa, PT ;  /* 0x0000000a0600780c */ /* 0x000fc80003f24070 */
[----:B------:R-:W-:Y:S01]  /*14490*/  ISETP.LT.U32.AND P1, PT, R7, 0xb, P1 ;  /* 0x0000000b0700780c */ /* 0x000fe20000f21070 */
[----:B0-----:R-:W-:-:S04]  /*144a0*/  IMAD.WIDE.U32 R2, R6, -0x45d1745d, RZ ;  /* 0xba2e8ba306027825 */ /* 0x001fc800078e00ff */
[----:B------:R-:W-:Y:S01]  /*144b0*/  IMAD.MOV.U32 R2, RZ, RZ, -0x1 ;  /* 0xffffffffff027424 */ /* 0x000fe200078e00ff */
[----:B------:R-:W-:Y:S02]  /*144c0*/  SHF.R.U32.HI R5, RZ, 0x3, R3 ;  /* 0x00000003ff057819 */ /* 0x000fe40000011603 */
[----:B------:R-:W-:-:S03]  /*144d0*/  SEL R3, RZ, 0x1, !P1 ;  /* 0x00000001ff037807 */ /* 0x000fc60004800000 */
[----:B------:R-:W-:Y:S01]  /*144e0*/  IMAD R6, R5, -0xb, R6 ;  /* 0xfffffff505067824 */ /* 0x000fe200078e0206 */
[----:B------:R-:W-:Y:S01]  /*144f0*/  LOP3.LUT R0, R0, R3, RZ, 0x3c, !PT ;  /* 0x0000000300007212 */ /* 0x000fe200078e3cff */
[----:B------:R-:W-:-:S03]  /*14500*/  IMAD.MOV.U32 R3, RZ, RZ, -0x1 ;  /* 0xffffffffff037424 */ /* 0x000fc600078e00ff */
[----:B------:R-:W-:Y:S02]  /*14510*/  @P3 LOP3.LUT R0, R0, 0x1, R5, 0x78, !PT ;  /* 0x0000000100003812 */ /* 0x000fe400078e7805 */
[----:B---3--:R-:W-:-:S04]  /*14520*/  IADD3 R12, P1, R12, UR20, RZ ;  /* 0x000000140c0c7c10 */ /* 0x008fc8000ff3e0ff */
[----:B--2---:R-:W-:Y:S01]  /*14530*/  IADD3.X R15, R15, UR13, RZ, P1, !PT ;  /* 0x0000000d0f0f7c10 */ /* 0x004fe20008ffe4ff */
[----:B------:R0:W-:Y:S01]  /*14540*/  STL [R1+0x204], R12 ;  /* 0x0002040c01007387 */ /* 0x0001e20000100800 */
[----:B------:R-:W-:-:S03]  /*14550*/  ISETP.GE.U32.AND P1, PT, R12, UR4, PT ;  /* 0x000000040c007c0c */ /* 0x000fc6000bf26070 */
[----:B------:R0:W-:Y:S01]  /*14560*/  STL [R1+0x200], R15 ;  /* 0x0002000f01007387 */ /* 0x0001e20000100800 */
[----:B------:R-:W-:-:S13]  /*14570*/  ISETP.GE.U32.AND.EX P1, PT, R15, UR5, PT, P1 ;  /* 0x000000050f007c0c */ /* 0x000fda000bf26110 */
[----:B0-----:R-:W-:Y:S05]  /*14580*/  @P1 BRA `(.L_x_556) ;  /* 0x0000000400581947 */ /* 0x001fea0003800000 */
[----:B------:R-:W0:Y:S01]  /*14590*/  S2R R9, SR_CTAID.X ;  /* 0x0000000000097919 */ /* 0x000e220000002500 */
[----:B------:R-:W1:Y:S01]  /*145a0*/  LDC R18, c[0x0][0x65c] ;  /* 0x00019700ff127b82 */ /* 0x000e620000000800 */
[----:B------:R-:W-:Y:S01]  /*145b0*/  ULDC UR4, c[0x0][0x150] ;  /* 0x0000540000047ab9 */ /* 0x000fe20000000800 */
[----:B------:R-:W-:Y:S01]  /*145c0*/  ULDC UR7, c[0x0][0x630] ;  /* 0x00018c0000077ab9 */ /* 0x000fe20000000800 */
[----:B------:R-:W2:Y:S05]  /*145d0*/  S2R R2, SR_CTAID.Y ;  /* 0x0000000000027919 */ /* 0x000eaa0000002600 */
[----:B------:R-:W3:Y:S08]  /*145e0*/  LDC R4, c[0x0][0x144] ;  /* 0x00005100ff047b82 */ /* 0x000ef00000000800 */
[----:B------:R-:W4:Y:S01]  /*145f0*/  LDC R13, c[0x0][0x148] ;  /* 0x00005200ff0d7b82 */ /* 0x000f220000000800 */
[----:B-1----:R-:W-:-:S02]  /*14600*/  ISETP.NE.AND P4, PT, R18, 0x1, PT ;  /* 0x000000011200780c */ /* 0x002fc40003f85270 */
[----:B0-----:R-:W-:Y:S02]  /*14610*/  I2FP.F32.U32 R3, R9 ;  /* 0x0000000900037245 */ /* 0x001fe40000201000 */
[----:B--2---:R-:W-:-:S03]  /*14620*/  I2FP.F32.U32 R5, R2 ;  /* 0x0000000200057245 */ /* 0x004fc60000201000 */
[----:B------:R-:W-:Y:S01]  /*14630*/  FMUL R3, R3, UR4 ;  /* 0x0000000403037c20 */ /* 0x000fe20008400000 */
[----:B------:R-:W-:Y:S02]  /*14640*/  ULDC UR4, c[0x0][0x154] ;  /* 0x0000550000047ab9 */ /* 0x000fe40000000800 */
[----:B------:R-:W-:Y:S01]  /*14650*/  FMUL R10, R5, UR4 ;  /* 0x00000004050a7c20 */ /* 0x000fe20008400000 */
[----:B------:R-:W-:Y:S02]  /*14660*/  ULDC.64 UR4, c[0x0][0x628] ;  /* 0x00018a0000047ab9 */ /* 0x000fe40000000a00 */
[----:B------:R-:W0:Y:S01]  /*14670*/  F2I.U32.TRUNC.NTZ R3, R3 ;  /* 0x0000000300037305 */ /* 0x000e22000020f000 */
[----:B------:R-:W-:-:S04]  /*14680*/  ISETP.NE.U32.AND P1, PT, RZ, UR4, PT ;  /* 0x00000004ff007c0c */ /* 0x000fc8000bf25070 */
[----:B------:R-:W-:-:S03]  /*14690*/  ISETP.NE.AND.EX P1, PT, RZ, UR5, PT, P1 ;  /* 0x00000005ff007c0c */ /* 0x000fc6000bf25310 */
[----:B------:R-:W1:Y:S01]  /*146a0*/  F2I.U32.TRUNC.NTZ R10, R10 ;  /* 0x0000000a000a7305 */ /* 0x000e62000020f000 */
[----:B0-----:R-:W-:Y:S02]  /*146b0*/  IMAD.MOV R5, RZ, RZ, -R3 ;  /* 0x000000ffff057224 */ /* 0x001fe400078e0a03 */
[----:B------:R-:W-:Y:S02]  /*146c0*/  IMAD.MOV.U32 R3, RZ, RZ, R15 ;  /* 0x000000ffff037224 */ /* 0x000fe400078e000f */
[----:B---3--:R-:W-:Y:S02]  /*146d0*/  IMAD R9, R4, R5, R9 ;  /* 0x0000000504097224 */ /* 0x008fe400078e0209 */
[----:B-1----:R-:W-:-:S04]  /*146e0*/  IMAD.MOV R4, RZ, RZ, -R10 ;  /* 0x000000ffff047224 */ /* 0x002fc800078e0a0a */
[----:B----4-:R-:W-:Y:S02]  /*146f0*/  @P4 IMAD R9, R13, R4, R2 ;  /* 0x000000040d094224 */ /* 0x010fe400078e0202 */
[----:B------:R-:W-:Y:S01]  /*14700*/  IMAD.MOV.U32 R2, RZ, RZ, R12 ;  /* 0x000000ffff027224 */ /* 0x000fe200078e000c */
[----:B------:R-:W-:Y:S06]  /*14710*/  @!P1 BRA `(.L_x_557) ;  /* 0x0000000000289947 */ /* 0x000fec0003800000 */
[----:B------:R-:W-:Y:S02]  /*14720*/  ULDC UR6, c[0x0][0x634] ;  /* 0x00018d0000067ab9 */ /* 0x000fe40000000800 */
[----:B------:R-:W-:-:S05]  /*14730*/  IADD3 R3, P1, R12, UR6, RZ ;  /* 0x000000060c037c10 */ /* 0x000fca000ff3e0ff */
[----:B------:R-:W-:-:S04]  /*14740*/  IMAD.X R13, RZ, RZ, R15, P1 ;  /* 0x000000ffff0d7224 */ /* 0x000fc800008e060f */
[----:B------:R-:W-:-:S04]  /*14750*/  IMAD.WIDE.U32 R4, R13, UR4, RZ ;  /* 0x000000040d047c25 */ /* 0x000fc8000f8e00ff */
[----:B------:R-:W-:-:S04]  /*14760*/  IMAD.WIDE.U32 R4, P1, R3, UR5, R4 ;  /* 0x0000000503047c25 */ /* 0x000fc8000f820004 */
[----:B------:R-:W-:-:S04]  /*14770*/  IMAD.WIDE.U32 R2, R3, UR4, RZ ;  /* 0x0000000403027c25 */ /* 0x000fc8000f8e00ff */
[----:B------:R-:W-:Y:S01]  /*14780*/  IMAD.MOV.U32 R2, RZ, RZ, R5 ;  /* 0x000000ffff027224 */ /* 0x000fe200078e0005 */
[----:B------:R-:W-:Y:S01]  /*14790*/  IADD3 RZ, P3, R3, R4, RZ ;  /* 0x0000000403ff7210 */ /* 0x000fe20007f7e0ff */
[----:B------:R-:W-:-:S04]  /*147a0*/  IMAD.X R3, RZ, RZ, RZ, P1 ;  /* 0x000000ffff037224 */ /* 0x000fc800008e06ff */
[----:B------:R-:W-:-:S08]  /*147b0*/  IMAD.WIDE.U32.X R2, R13, UR5, R2, P3 ;  /* 0x000000050d027c25 */ /* 0x000fd000098e0402 */
.L_x_557:
[--C-:B------:R-:W-:Y:S01]  /*147c0*/  SHF.R.U64 R10, R2, UR7, R3.reuse ;  /* 0x00000007020a7c19 */ /* 0x100fe20008001203 */
[----:B------:R-:W-:Y:S01]  /*147d0*/  ULDC.64 UR4, c[0x0][0x620] ;  /* 0x0001880000047ab9 */ /* 0x000fe20000000a00 */
[----:B------:R-:W-:Y:S01]  /*147e0*/  SHF.R.U32.HI R2, RZ, UR7, R3 ;  /* 0x00000007ff027c19 */ /* 0x000fe20008011603 */
[----:B------:R-:W-:Y:S01]  /*147f0*/  IMAD.MOV.U32 R3, RZ, RZ, R15 ;  /* 0x000000ffff037224 */ /* 0x000fe200078e000f */
[----:B------:R-:W-:Y:S01]  /*14800*/  IADD3 R13, P1, RZ, -R10, RZ ;  /* 0x8000000aff0d7210 */ /* 0x000fe20007f3e0ff */
[----:B------:R-:W-:-:S04]  /*14810*/  ULDC.64 UR6, c[0x0][0x640] ;  /* 0x0001900000067ab9 */ /* 0x000fc80000000a00 */
[----:B------:R-:W-:Y:S01]  /*14820*/  IMAD.X R2, RZ, RZ, ~R2, P1 ;  /* 0x000000ffff027224 */ /* 0x000fe200008e0e02 */
[----:B------:R-:W-:-:S03]  /*14830*/  ISETP.NE.U32.AND P1, PT, RZ, UR6, PT ;  /* 0x00000006ff007c0c */ /* 0x000fc6000bf25070 */
[----:B------:R-:W-:Y:S01]  /*14840*/  IMAD R2, R2, UR4, RZ ;  /* 0x0000000402027c24 */ /* 0x000fe2000f8e02ff */
[----:B------:R-:W-:-:S03]  /*14850*/  ISETP.NE.AND.EX P1, PT, RZ, UR7, PT, P1 ;  /* 0x00000007ff007c0c */ /* 0x000fc6000bf25310 */
[----:B------:R-:W-:Y:S02]  /*14860*/  IMAD R5, R13, UR5, R2 ;  /* 0x000000050d057c24 */ /* 0x000fe4000f8e0202 */
[----:B------:R-:W-:-:S04]  /*14870*/  IMAD.MOV.U32 R2, RZ, RZ, R12 ;  /* 0x000000ffff027224 */ /* 0x000fc800078e000c */
[----:B------:R-:W-:Y:S01]  /*14880*/  IMAD.WIDE.U32 R2, R13, UR4, R2 ;  /* 0x000000040d027c25 */ /* 0x000fe2000f8e0002 */
[----:B------:R-:W-:-:S03]  /*14890*/  ULDC UR4, c[0x0][0x618] ;  /* 0x0001860000047ab9 */ /* 0x000fc60000000800 */
[----:B------:R-:W-:-:S05]  /*148a0*/  IMAD.IADD R3, R3, 0x1, R5 ;  /* 0x0000000103037824 */ /* 0x000fca00078e0205 */
[--C-:B------:R-:W-:Y:S02]  /*148b0*/  SHF.R.U64 R12, R2, UR4, R3.reuse ;  /* 0x00000004020c7c19 */ /* 0x100fe40008001203 */
[----:B------:R-:W-:Y:S01]  /*148c0*/  SHF.R.U32.HI R3, RZ, UR4, R3 ;  /* 0x00000004ff037c19 */ /* 0x000fe20008011603 */
[----:B------:R-:W-:-:S03]  /*148d0*/  ULDC UR4, c[0x0][0x608] ;  /* 0x0001820000047ab9 */ /* 0x000fc60000000800 */
[--C-:B------:R-:W-:Y:S02]  /*148e0*/  SHF.R.U64 R13, R12, UR4, R3.reuse ;  /* 0x000000040c0d7c19 */ /* 0x100fe40008001203 */
[----:B------:R-:W-:Y:S01]  /*148f0*/  SHF.R.U32.HI R2, RZ, UR4, R3 ;  /* 0x00000004ff027c19 */ /* 0x000fe20008011603 */
[----:B------:R-:W-:-:S03]  /*14900*/  ULDC UR4, c[0x0][0x658] ;  /* 0x0001960000047ab9 */ /* 0x000fc60000000800 */
[--C-:B------:R-:W-:Y:S02]  /*14910*/  SHF.R.U64 R14, R13, UR4, R2.reuse ;  /* 0x000000040d0e7c19 */ /* 0x100fe40008001202 */
[----:B------:R-:W-:-:S03]  /*14920*/  SHF.R.U32.HI R15, RZ, UR4, R2 ;  /* 0x00000004ff0f7c19 */ /* 0x000fc60008011602 */
[----:B------:R-:W-:Y:S02]  /*14930*/  IMAD.MOV.U32 R2, RZ, RZ, R14 ;  /* 0x000000ffff027224 */ /* 0x000fe400078e000e */
        /* <DEDUP_REMOVED lines=12> */
.L_x_558:
[----:B------:R-:W-:Y:S01]  /*14a00*/  ULDC UR4, c[0x0][0x648] ;  /* 0x0001920000047ab9 */ /* 0x000fe20000000800 */
[----:B------:R-:W-:Y:S02]  /*14a10*/  LOP3.LUT R13, R13, UR17, RZ, 0xc0, !PT ;  /* 0x000000110d0d7c12 */ /* 0x000fe4000f8ec0ff */
[----:B------:R-:W-:Y:S01]  /*14a20*/  SHF.R.U64 R2, R2, UR4, R3 ;  /* 0x0000000402027c19 */ /* 0x000fe20008001203 */
[----:B------:R-:W-:-:S04]  /*14a30*/  ULDC UR4, c[0x0][0x638] ;  /* 0x00018e0000047ab9 */ /* 0x000fc80000000800 */
[----:B------:R-:W-:Y:S02]  /*14a40*/  IMAD.MOV R3, RZ, RZ, -R2 ;  /* 0x000000ffff037224 */ /* 0x000fe400078e0a02 */
[----:B------:R-:W-:Y:S02]  /*14a50*/  IMAD R4, R2, UR18, R13 ;  /* 0x0000001202047c24 */ /* 0x000fe4000f8e020d */
[----:B------:R-:W-:Y:S01]  /*14a60*/  IMAD R14, R3, UR4, R14 ;  /* 0x00000004030e7c24 */ /* 0x000fe2000f8e020e */
[----:B------:R-:W-:Y:S01]  /*14a70*/  ULDC UR4, c[0x0][0x610] ;  /* 0x0001840000047ab9 */ /* 0x000fe20000000800 */
[----:B------:R-:W-:Y:S01]  /*14a80*/  LOP3.LUT R3, R12, UR16, RZ, 0xc0, !PT ;  /* 0x000000100c037c12 */ /* 0x000fe2000f8ec0ff */
[----:B------:R-:W-:Y:S01]  /*14a90*/  IMAD R9, R4, UR4, R9 ;  /* 0x0000000404097c24 */ /* 0x000fe2000f8e0209 */
[----:B------:R-:W-:Y:S01]  /*14aa0*/  ULDC UR4, c[0x0][0x600] ;  /* 0x0001800000047ab9 */ /* 0x000fe20000000800 */
[----:B------:R-:W-:Y:S02]  /*14ab0*/  IMAD.MOV.U32 R4, RZ, RZ, 0x1 ;  /* 0x00000001ff047424 */ /* 0x000fe400078e00ff */
[----:B------:R-:W-:-:S05]  /*14ac0*/  IMAD R14, R14, UR4, R3 ;  /* 0x000000040e0e7c24 */ /* 0x000fca000f8e0203 */
[----:B------:R-:W-:Y:S02]  /*14ad0*/  SEL R3, R14, R9, !P4 ;  /* 0x000000090e037207 */ /* 0x000fe40006000000 */
[----:B------:R-:W-:-:S07]  /*14ae0*/  SEL R2, R9, R14, !P4 ;  /* 0x0000000e09027207 */ /* 0x000fce0006000000 */
.L_x_556:
[----:B------:R-:W-:Y:S05]  /*14af0*/  BSYNC B1 ;  /* 0x0000000000017941 */ /* 0x000fea0003800000 */
.L_x_555:
[----:B------:R-:W-:-:S13]  /*14b00*/  LOP3.LUT P1, RZ, R4, 0xff, RZ, 0xc0, !PT ;  /* 0x000000ff04ff7812 */ /* 0x000fda000782c0ff */
[----:B------:R-:W-:Y:S05]  /*14b10*/  @P1 BRA `(.L_x_559) ;  /* 0xfffffff400301947 */ /* 0x000fea000383ffff */
[----:B------:R-:W-:Y:S05]  /*14b20*/  BSYNC B0 ;  /* 0x0000000000007941 */ /* 0x000fea0003800000 */
.L_x_547:
[----:B------:R-:W-:-:S03]  /*14b30*/  UMOV UR4, 0xffffffff ;  /* 0xffffffff00047882 */ /* 0x000fc60000000000 */
[----:B------:R-:W-:Y:S05]  /*14b40*/  BRA.DIV UR4, `(.L_x_560) ;  /* 0x0000000a04147947 */ /* 0x000fea000b800000 */
[----:B------:R-:W-:-:S13]  /*14b50*/  ELECT P6, URZ, PT ;  /* 0x00000000003f782f */ /* 0x000fda00038c0000 */
.L_x_581:
[----:B------:R-:W-:Y:S04]  /*14b60*/  BSSY B0, `(.L_x_561) ;  /* 0x000006a000007945 */ /* 0x000fe80003800000 */
[----:B------:R-:W-:Y:S05]  /*14b70*/  @!P6 BRA `(.L_x_562) ;  /* 0x0000000400a0e947 */ /* 0x000fea0003800000 */
[----:B------:R-:W-:-:S04]  /*14b80*/  LOP3.LUT R17, R17, 0x2, RZ, 0xfc, !PT ;  /* 0x0000000211117812 */ /* 0x000fc800078efcff */
[----:B------:R-:W-:-:S13]  /*14b90*/  ISETP.NE.AND P0, PT, R17, 0x3, PT ;  /* 0x000000031100780c */ /* 0x000fda0003f05270 */
[----:B------:R-:W-:Y:S05]  /*14ba0*/  @!P0 BRA `(.L_x_563) ;  /* 0x0000000000048947 */ /* 0x000fea0003800000 */
[----:B------:R-:W-:Y:S01]  /*14bb0*/  BPT.TRAP 0x1 ;  /* 0x000000040000795c */ /* 0x000fe20000300000 */
.L_x_563:
[----:B------:R-:W0:Y:S01]  /*14bc0*/  S2R R3, SR_CgaCtaId ;  /* 0x0000000000037919 */ /* 0x000e220000008800 */
[----:B------:R-:W-:-:S04]  /*14bd0*/  MOV R2, 0x400 ;  /* 0x0000040000027802 */ /* 0x000fc80000000f00 */
[----:B0-----:R-:W-:Y:S02]  /*14be0*/  LEA R3, R3, R2, 0x18 ;  /* 0x0000000203037211 */ /* 0x001fe400078ec0ff */
[----:B------:R-:W-:-:S03]  /*14bf0*/  SHF.L.U32 R2, R0, 0x1f, RZ ;  /* 0x0000001f00027819 */ /* 0x000fc600000006ff */
[----:B------:R-:W-:-:S04]  /*14c00*/  VIADD R3, R3, 0x58 ;  /* 0x0000005803037836 */ /* 0x000fc80000000000 */
[----:B------:R-:W-:-:S04]  /*14c10*/  IMAD R5, R6, 0x8, R3 ;  /* 0x0000000806057824 */ /* 0x000fc800078e0203 */
[----:B------:R-:W0:Y:S02]  /*14c20*/  SYNCS.PHASECHK.TRANS64.TRYWAIT P0, [R5+URZ], R2 ;  /* 0x00000002050075a7 */ /* 0x000e24000800017f */
[----:B0-----:R-:W-:Y:S05]  /*14c30*/  @!P0 BRA `(.L_x_564) ;  /* 0x0000000400f88947 */ /* 0x001fea0003800000 */
.L_x_582:
[----:B------:R-:W-:-:S05]  /*14c40*/  VIADD R6, R6, 0x1 ;  /* 0x0000000106067836 */ /* 0x000fca0000000000 */
[----:B------:R-:W-:-:S04]  /*14c50*/  ISETP.NE.AND P0, PT, R6, 0xb, PT ;  /* 0x0000000b0600780c */ /* 0x000fc80003f05270 */
[----:B0-----:R-:W-:Y:S02]  /*14c60*/  SEL R5, RZ, 0x1, P0 ;  /* 0x00000001ff057807 */ /* 0x001fe40000000000 */
[----:B------:R-:W-:Y:S02]  /*14c70*/  SEL R6, R6, RZ, P0 ;  /* 0x000000ff06067207 */ /* 0x000fe40000000000 */
[----:B------:R-:W-:-:S03]  /*14c80*/  LOP3.LUT R5, R0, R5, RZ, 0x3c, !PT ;  /* 0x0000000500057212 */ /* 0x000fc600078e3cff */
[----:B------:R-:W-:Y:S01]  /*14c90*/  IMAD R7, R6, 0x8, R3 ;  /* 0x0000000806077824 */ /* 0x000fe200078e0203 */
[----:B------:R-:W-:-:S04]  /*14ca0*/  SHF.L.U32 R0, R5, 0x1f, RZ ;  /* 0x0000001f05007819 */ /* 0x000fc800000006ff */
[----:B------:R-:W0:Y:S02]  /*14cb0*/  SYNCS.PHASECHK.TRANS64.TRYWAIT P0, [R7+URZ], R0 ;  /* 0x00000000070075a7 */ /* 0x000e24000800017f */
[----:B0-----:R-:W-:Y:S05]  /*14cc0*/  @!P0 BRA `(.L_x_565) ;  /* 0x0000000400e88947 */ /* 0x001fea0003800000 */
.L_x_583:
[----:B0-----:R-:W-:-:S05]  /*14cd0*/  VIADD R0, R6, 0x1 ;  /* 0x0000000106007836 */ /* 0x001fca0000000000 */
[----:B------:R-:W-:-:S04]  /*14ce0*/  ISETP.NE.AND P0, PT, R0, 0xb, PT ;  /* 0x0000000b0000780c */ /* 0x000fc80003f05270 */
[----:B------:R-:W-:Y:S02]  /*14cf0*/  SEL R2, RZ, 0x1, P0 ;  /* 0x00000001ff027807 */ /* 0x000fe40000000000 */
[----:B------:R-:W-:Y:S02]  /*14d00*/  SEL R4, R0, RZ, P0 ;  /* 0x000000ff00047207 */ /* 0x000fe40000000000 */
[----:B------:R-:W-:-:S03]  /*14d10*/  LOP3.LUT R5, R5, R2, RZ, 0x3c, !PT ;  /* 0x0000000205057212 */ /* 0x000fc600078e3cff */
[----:B------:R-:W-:Y:S01]  /*14d20*/  IMAD R7, R4, 0x8, R3 ;  /* 0x0000000804077824 */ /* 0x000fe200078e0203 */
[----:B------:R-:W-:-:S04]  /*14d30*/  SHF.L.U32 R0, R5, 0x1f, RZ ;  /* 0x0000001f05007819 */ /* 0x000fc800000006ff */
[----:B------:R-:W0:Y:S02]  /*14d40*/  SYNCS.PHASECHK.TRANS64.TRYWAIT P0, [R7+URZ], R0 ;  /* 0x00000000070075a7 */ /* 0x000e24000800017f */
[----:B0-----:R-:W-:Y:S05]  /*14d50*/  @!P0 BRA `(.L_x_566) ;  /* 0x0000000400d88947 */ /* 0x001fea0003800000 */
.L_x_584:
        /* <DEDUP_REMOVED lines=9> */
.L_x_585:
        /* <DEDUP_REMOVED lines=9> */
.L_x_586:
        /* <DEDUP_REMOVED lines=9> */
.L_x_587:
        /* <DEDUP_REMOVED lines=9> */
.L_x_588:
        /* <DEDUP_REMOVED lines=9> */
.L_x_589:
        /* <DEDUP_REMOVED lines=9> */
.L_x_590:
        /* <DEDUP_REMOVED lines=9> */
.L_x_591:
[----:B0-----:R-:W-:-:S05]  /*15150*/  VIADD R0, R4, 0x1 ;  /* 0x0000000104007836 */ /* 0x001fca0000000000 */
[----:B------:R-:W-:-:S04]  /*15160*/  ISETP.NE.AND P0, PT, R0, 0xb, PT ;  /* 0x0000000b0000780c */ /* 0x000fc80003f05270 */
[----:B------:R-:W-:Y:S02]  /*15170*/  SEL R2, RZ, 0x1, P0 ;  /* 0x00000001ff027807 */ /* 0x000fe40000000000 */
[----:B------:R-:W-:Y:S02]  /*15180*/  SEL R0, R0, RZ, P0 ;  /* 0x000000ff00007207 */ /* 0x000fe40000000000 */
[----:B------:R-:W-:-:S03]  /*15190*/  LOP3.LUT R2, R5, R2, RZ, 0x3c, !PT ;  /* 0x0000000205027212 */ /* 0x000fc600078e3cff */
[----:B------:R-:W-:Y:S01]  /*151a0*/  IMAD R3, R0, 0x8, R3 ;  /* 0x0000000800037824 */ /* 0x000fe200078e0203 */
[----:B------:R-:W-:-:S07]  /*151b0*/  SHF.L.U32 R0, R2, 0x1f, RZ ;  /* 0x0000001f02007819 */ /* 0x000fce00000006ff */
.L_x_574:
[----:B0-----:R0:W1:Y:S02]  /*151c0*/  SYNCS.PHASECHK.TRANS64.TRYWAIT P0, [R3+URZ], R0 ;  /* 0x00000000030075a7 */ /* 0x001064000800017f */
[----:B-1----:R-:W-:Y:S05]  /*151d0*/  @!P0 NANOSLEEP.SYNCS 0x989680 ;  /* 0x009896800000895d */ /* 0x002fea0003900000 */
[----:B------:R-:W1:Y:S02]  /*151e0*/  @!P0 SYNCS.PHASECHK.TRANS64 P0, [R3+URZ], R0 ;  /* 0x00000000030085a7 */ /* 0x000e64000800007f */
[----:B-1----:R-:W-:Y:S05]  /*151f0*/  @!P0 BRA `(.L_x_574) ;  /* 0xfffffffc00f08947 */ /* 0x002fea000383ffff */
.L_x_562:
[----:B------:R-:W-:Y:S05]  /*15200*/  BSYNC B0 ;  /* 0x0000000000007941 */ /* 0x000fea0003800000 */
.L_x_561:
[----:B------:R-:W-:Y:S05]  /*15210*/  EXIT ;  /* 0x000000000000794d */ /* 0x000fea0003800000 */
.L_x_18:
[----:B-1----:R1:W4:Y:S02]  /*15220*/  SYNCS.PHASECHK.TRANS64.TRYWAIT P1, [R3+URZ], R0 ;  /* 0x00000000030075a7 */ /* 0x002324000802017f */
[----:B----4-:R-:W-:Y:S05]  /*15230*/  @!P1 NANOSLEEP.SYNCS 0x989680 ;  /* 0x009896800000995d */ /* 0x010fea0003900000 */
[----:B------:R-:W4:Y:S02]  /*15240*/  @!P1 SYNCS.PHASECHK.TRANS64 P1, [R3+URZ], R0 ;  /* 0x00000000030095a7 */ /* 0x000f24000802007f */
[----:B----4-:R-:W-:Y:S05]  /*15250*/  @!P1 BRA `(.L_x_18) ;  /* 0xfffffffc00f09947 */ /* 0x010fea000383ffff */
[----:B------:R-:W-:Y:S05]  /*15260*/  BRA `(.L_x_17) ;  /* 0xfffffec000487947 */ /* 0x000fea000383ffff */
.L_x_23:
[----:B-1----:R-:W-:-:S04]  /*15270*/  IMAD.U32 R6, RZ, RZ, UR4 ;  /* 0x00000004ff067e24 */ /* 0x002fc8000f8e00ff */
[----:B------:R1:W2:Y:S03]  /*15280*/  SYNCS.PHASECHK.TRANS64.TRYWAIT P1, [R6+URZ], R4 ;  /* 0x00000004060075a7 */ /* 0x0002a6000802017f */
[----:B--2---:R-:W-:Y:S05]  /*15290*/  @!P1 NANOSLEEP.SYNCS 0x989680 ;  /* 0x009896800000995d */ /* 0x004fea0003900000 */
[----:B------:R-:W2:Y:S02]  /*152a0*/  @!P1 SYNCS.PHASECHK.TRANS64 P1, [R6+URZ], R4 ;  /* 0x00000004060095a7 */ /* 0x000ea4000802007f */
[----:B--2---:R-:W-:Y:S05]  /*152b0*/  @!P1 BRA `(.L_x_23) ;  /* 0xfffffffc00ec9947 */ /* 0x004fea000383ffff */
[----:B------:R-:W-:Y:S05]  /*152c0*/  BRA `(.L_x_22) ;  /* 0xfffffec400d87947 */ /* 0x000fea000383ffff */
.L_x_548:
[----:B------:R-:W-:Y:S01]  /*152d0*/  BSSY B1, `(.L_x_575) ;  /* 0x0000006000017945 */ /* 0x000fe20003800000 */
[----:B------:R-:W-:-:S07]  /*152e0*/  IMAD.MOV.U32 R15, RZ, RZ, -0x1 ;  /* 0xffffffffff0f7424 */ /* 0x000fce00078e00ff */
[----:B------:R-:W-:Y:S05]  /*152f0*/  WARPSYNC.COLLECTIVE R15, `(.L_x_576) ;  /* 0x000000000f0c7348 */ /* 0x000fea0003c00000 */
[----:B------:R-:W-:Y:S02]  /*15300*/  ELECT P6, UR62, PT ;  /* 0x00000000003e782f */ /* 0x000fe400038c0000 */
[----:B------:R-:W-:Y:S01]  /*15310*/  MOV R14, UR62 ;  /* 0x0000003e000e7c02 */ /* 0x000fe20008000f00 */
[----:B------:R-:W-:Y:S10]  /*15320*/  ENDCOLLECTIVE ;  /* 0x000000000000791b */ /* 0x000ff40003800000 */
.L_x_576:
[----:B------:R-:W-:Y:S05]  /*15330*/  BSYNC B1 ;  /* 0x0000000000017941 */ /* 0x000fea0003800000 */
.L_x_575:
[----:B------:R-:W-:Y:S05]  /*15340*/  BRA `(.L_x_577) ;  /* 0xffffffec00307947 */ /* 0x000fea000383ffff */
.L_x_551:
[----:B0-----:R0:W1:Y:S02]  /*15350*/  SYNCS.PHASECHK.TRANS64.TRYWAIT P1, [R13+URZ+0x58], R18 ;  /* 0x000058120d0075a7 */ /* 0x001064000802017f */
[----:B-1----:R-:W-:Y:S05]  /*15360*/  @!P1 NANOSLEEP.SYNCS 0x989680 ;  /* 0x009896800000995d */ /* 0x002fea0003900000 */
[----:B------:R-:W1:Y:S02]  /*15370*/  @!P1 SYNCS.PHASECHK.TRANS64 P1, [R13+URZ+0x58], R18 ;  /* 0x000058120d0095a7 */ /* 0x000e64000802007f */
[----:B-1----:R-:W-:Y:S05]  /*15380*/  @!P1 BRA `(.L_x_551) ;  /* 0xfffffffc00f09947 */ /* 0x002fea000383ffff */
[----:B------:R-:W-:Y:S05]  /*15390*/  BRA `(.L_x_578) ;  /* 0xffffffec00607947 */ /* 0x000fea000383ffff */
.L_x_560:
[----:B------:R-:W-:Y:S01]  /*153a0*/  BSSY B0, `(.L_x_579) ;  /* 0x0000006000007945 */ /* 0x000fe20003800000 */
[----:B------:R-:W-:-:S07]  /*153b0*/  IMAD.MOV.U32 R15, RZ, RZ, -0x1 ;  /* 0xffffffffff0f7424 */ /* 0x000fce00078e00ff */
[----:B------:R-:W-:Y:S05]  /*153c0*/  WARPSYNC.COLLECTIVE R15, `(.L_x_580) ;  /* 0x000000000f0c7348 */ /* 0x000fea0003c00000 */
[----:B------:R-:W-:Y:S02]  /*153d0*/  ELECT P6, UR62, PT ;  /* 0x00000000003e782f */ /* 0x000fe400038c0000 */
[----:B------:R-:W-:Y:S01]  /*153e0*/  MOV R14, UR62 ;  /* 0x0000003e000e7c02 */ /* 0x000fe20008000f00 */
[----:B------:R-:W-:Y:S10]  /*153f0*/  ENDCOLLECTIVE ;  /* 0x000000000000791b */ /* 0x000ff40003800000 */
.L_x_580:
[----:B------:R-:W-:Y:S05]  /*15400*/  BSYNC B0 ;  /* 0x0000000000007941 */ /* 0x000fea0003800000 */
.L_x_579:
[----:B------:R-:W-:Y:S05]  /*15410*/  BRA `(.L_x_581) ;  /* 0xfffffff400d07947 */ /* 0x000fea000383ffff */
.L_x_564:
[----:B0-----:R0:W1:Y:S02]  /*15420*/  SYNCS.PHASECHK.TRANS64.TRYWAIT P0, [R5+URZ], R2 ;  /* 0x00000002050075a7 */ /* 0x001064000800017f */
[----:B-1----:R-:W-:Y:S05]  /*15430*/  @!P0 NANOSLEEP.SYNCS 0x989680 ;  /* 0x009896800000895d */ /* 0x002fea0003900000 */
[----:B------:R-:W1:Y:S02]  /*15440*/  @!P0 SYNCS.PHASECHK.TRANS64 P0, [R5+URZ], R2 ;  /* 0x00000002050085a7 */ /* 0x000e64000800007f */
[----:B-1----:R-:W-:Y:S05]  /*15450*/  @!P0 BRA `(.L_x_564) ;  /* 0xfffffffc00f08947 */ /* 0x002fea000383ffff */
[----:B------:R-:W-:Y:S05]  /*15460*/  BRA `(.L_x_582) ;  /* 0xfffffff400f47947 */ /* 0x000fea000383ffff */
.L_x_565:
[----:B0-----:R0:W1:Y:S02]  /*15470*/  SYNCS.PHASECHK.TRANS64.TRYWAIT P0, [R7+URZ], R0 ;  /* 0x00000000070075a7 */ /* 0x001064000800017f */
[----:B-1----:R-:W-:Y:S05]  /*15480*/  @!P0 NANOSLEEP.SYNCS 0x989680 ;  /* 0x009896800000895d */ /* 0x002fea0003900000 */
[----:B------:R-:W1:Y:S02]  /*15490*/  @!P0 SYNCS.PHASECHK.TRANS64 P0, [R7+URZ], R0 ;  /* 0x00000000070085a7 */ /* 0x000e64000800007f */
[----:B-1----:R-:W-:Y:S05]  /*154a0*/  @!P0 BRA `(.L_x_565) ;  /* 0xfffffffc00f08947 */ /* 0x002fea000383ffff */
[----:B------:R-:W-:Y:S05]  /*154b0*/  BRA `(.L_x_583) ;  /* 0xfffffff800047947 */ /* 0x000fea000383ffff */
.L_x_566:
[----:B0-----:R0:W1:Y:S02]  /*154c0*/  SYNCS.PHASECHK.TRANS64.TRYWAIT P0, [R7+URZ], R0 ;  /* 0x00000000070075a7 */ /* 0x001064000800017f */
[----:B-1----:R-:W-:Y:S05]  /*154d0*/  @!P0 NANOSLEEP.SYNCS 0x989680 ;  /* 0x009896800000895d */ /* 0x002fea0003900000 */
[----:B------:R-:W1:Y:S02]  /*154e0*/  @!P0 SYNCS.PHASECHK.TRANS64 P0, [R7+URZ], R0 ;  /* 0x00000000070085a7 */ /* 0x000e64000800007f */
[----:B-1----:R-:W-:Y:S05]  /*154f0*/  @!P0 BRA `(.L_x_566) ;  /* 0xfffffffc00f08947 */ /* 0x002fea000383ffff */
[----:B------:R-:W-:Y:S05]  /*15500*/  BRA `(.L_x_584) ;  /* 0xfffffff800147947 */ /* 0x000fea000383ffff */
.L_x_567:
[----:B0-----:R0:W1:Y:S02]  /*15510*/  SYNCS.PHASECHK.TRANS64.TRYWAIT P0, [R7+URZ], R0 ;  /* 0x00000000070075a7 */ /* 0x001064000800017f */
[----:B-1----:R-:W-:Y:S05]  /*15520*/  @!P0 NANOSLEEP.SYNCS 0x989680 ;  /* 0x009896800000895d */ /* 0x002fea0003900000 */
[----:B------:R-:W1:Y:S02]  /*15530*/  @!P0 SYNCS.PHASECHK.TRANS64 P0, [R7+URZ], R0 ;  /* 0x00000000070085a7 */ /* 0x000e64000800007f */
[----:B-1----:R-:W-:Y:S05]  /*15540*/  @!P0 BRA `(.L_x_567) ;  /* 0xfffffffc00f08947 */ /* 0x002fea000383ffff */
[----:B------:R-:W-:Y:S05]  /*15550*/  BRA `(.L_x_585) ;  /* 0xfffffff800247947 */ /* 0x000fea000383ffff */
.L_x_568:
[----:B0-----:R0:W1:Y:S02]  /*15560*/  SYNCS.PHASECHK.TRANS64.TRYWAIT P0, [R7+URZ], R0 ;  /* 0x00000000070075a7 */ /* 0x001064000800017f */
[----:B-1----:R-:W-:Y:S05]  /*15570*/  @!P0 NANOSLEEP.SYNCS 0x989680 ;  /* 0x009896800000895d */ /* 0x002fea0003900000 */
[----:B------:R-:W1:Y:S02]  /*15580*/  @!P0 SYNCS.PHASECHK.TRANS64 P0, [R7+URZ], R0 ;  /* 0x00000000070085a7 */ /* 0x000e64000800007f */
[----:B-1----:R-:W-:Y:S05]  /*15590*/  @!P0 BRA `(.L_x_568) ;  /* 0xfffffffc00f08947 */ /* 0x002fea000383ffff */
[----:B------:R-:W-:Y:S05]  /*155a0*/  BRA `(.L_x_586) ;  /* 0xfffffff800347947 */ /* 0x000fea000383ffff */
.L_x_569:
[----:B0-----:R0:W1:Y:S02]  /*155b0*/  SYNCS.PHASECHK.TRANS64.TRYWAIT P0, [R7+URZ], R0 ;  /* 0x00000000070075a7 */ /* 0x001064000800017f */
[----:B-1----:R-:W-:Y:S05]  /*155c0*/  @!P0 NANOSLEEP.SYNCS 0x989680 ;  /* 0x009896800000895d */ /* 0x002fea0003900000 */
[----:B------:R-:W1:Y:S02]  /*155d0*/  @!P0 SYNCS.PHASECHK.TRANS64 P0, [R7+URZ], R0 ;  /* 0x00000000070085a7 */ /* 0x000e64000800007f */
[----:B-1----:R-:W-:Y:S05]  /*155e0*/  @!P0 BRA `(.L_x_569) ;  /* 0xfffffffc00f08947 */ /* 0x002fea000383ffff */
[----:B------:R-:W-:Y:S05]  /*155f0*/  BRA `(.L_x_587) ;  /* 0xfffffff800447947 */ /* 0x000fea000383ffff */
.L_x_570:
[----:B0-----:R0:W1:Y:S02]  /*15600*/  SYNCS.PHASECHK.TRANS64.TRYWAIT P0, [R7+URZ], R0 ;  /* 0x00000000070075a7 */ /* 0x001064000800017f */
[----:B-1----:R-:W-:Y:S05]  /*15610*/  @!P0 NANOSLEEP.SYNCS 0x989680 ;  /* 0x009896800000895d */ /* 0x002fea0003900000 */
[----:B------:R-:W1:Y:S02]  /*15620*/  @!P0 SYNCS.PHASECHK.TRANS64 P0, [R7+URZ], R0 ;  /* 0x00000000070085a7 */ /* 0x000e64000800007f */
[----:B-1----:R-:W-:Y:S05]  /*15630*/  @!P0 BRA `(.L_x_570) ;  /* 0xfffffffc00f08947 */ /* 0x002fea000383ffff */
[----:B------:R-:W-:Y:S05]  /*15640*/  BRA `(.L_x_588) ;  /* 0xfffffff800547947 */ /* 0x000fea000383ffff */
.L_x_571:
[----:B0-----:R0:W1:Y:S02]  /*15650*/  SYNCS.PHASECHK.TRANS64.TRYWAIT P0, [R7+URZ], R0 ;  /* 0x00000000070075a7 */ /* 0x001064000800017f */
[----:B-1----:R-:W-:Y:S05]  /*15660*/  @!P0 NANOSLEEP.SYNCS 0x989680 ;  /* 0x009896800000895d */ /* 0x002fea0003900000 */
[----:B------:R-:W1:Y:S02]  /*15670*/  @!P0 SYNCS.PHASECHK.TRANS64 P0, [R7+URZ], R0 ;  /* 0x00000000070085a7 */ /* 0x000e64000800007f */
[----:B-1----:R-:W-:Y:S05]  /*15680*/  @!P0 BRA `(.L_x_571) ;  /* 0xfffffffc00f08947 */ /* 0x002fea000383ffff */
[----:B------:R-:W-:Y:S05]  /*15690*/  BRA `(.L_x_589) ;  /* 0xfffffff800647947 */ /* 0x000fea000383ffff */
.L_x_572:
[----:B0-----:R0:W1:Y:S02]  /*156a0*/  SYNCS.PHASECHK.TRANS64.TRYWAIT P0, [R7+URZ], R0 ;  /* 0x00000000070075a7 */ /* 0x001064000800017f */
[----:B-1----:R-:W-:Y:S05]  /*156b0*/  @!P0 NANOSLEEP.SYNCS 0x989680 ;  /* 0x009896800000895d */ /* 0x002fea0003900000 */
[----:B------:R-:W1:Y:S02]  /*156c0*/  @!P0 SYNCS.PHASECHK.TRANS64 P0, [R7+URZ], R0 ;  /* 0x00000000070085a7 */ /* 0x000e64000800007f */
[----:B-1----:R-:W-:Y:S05]  /*156d0*/  @!P0 BRA `(.L_x_572) ;  /* 0xfffffffc00f08947 */ /* 0x002fea000383ffff */
[----:B------:R-:W-:Y:S05]  /*156e0*/  BRA `(.L_x_590) ;  /* 0xfffffff800747947 */ /* 0x000fea000383ffff */
.L_x_573:
[----:B0-----:R0:W1:Y:S02]  /*156f0*/  SYNCS.PHASECHK.TRANS64.TRYWAIT P0, [R7+URZ], R0 ;  /* 0x00000000070075a7 */ /* 0x001064000800017f */
[----:B-1----:R-:W-:Y:S05]  /*15700*/  @!P0 NANOSLEEP.SYNCS 0x989680 ;  /* 0x009896800000895d */ /* 0x002fea0003900000 */
[----:B------:R-:W1:Y:S02]  /*15710*/  @!P0 SYNCS.PHASECHK.TRANS64 P0, [R7+URZ], R0 ;  /* 0x00000000070085a7 */ /* 0x000e64000800007f */
[----:B-1----:R-:W-:Y:S05]  /*15720*/  @!P0 BRA `(.L_x_573) ;  /* 0xfffffffc00f08947 */ /* 0x002fea000383ffff */
[----:B------:R-:W-:Y:S05]  /*15730*/  BRA `(.L_x_591) ;  /* 0xfffffff800847947 */ /* 0x000fea000383ffff */
.L_x_592:
[----:B------:R-:W-:-:S00]  /*15740*/  BRA `(.L_x_592) ;  /* 0xfffffffc00fc7947 */ /* 0x000fc0000383ffff */
[----:B------:R-:W-:-:S00]  /*15750*/  NOP ;  /* 0x0000000000007918 */ /* 0x000fc00000000000 */
        /* <DEDUP_REMOVED lines=10> */
.L_x_593:


//--------------------- .nv.global.init           --------------------------
	.section	.nv.global.init,"aw",@progbits
.nv.global.init:
	.type		$str$22,@object
	.size		$str$22,($str$23 - $str$22)
$str$22:
        /*0000*/ 	.byte	0x6b, 0x5f, 0x74, 0x69, 0x6c, 0x65, 0x5f, 0x63, 0x6f, 0x75, 0x6e, 0x74, 0x20, 0x3e, 0x3d, 0x20
        /*0010*/ 	.byte	0x31, 0x00
	.type		$str$23,@object
	.size		$str$23,(__unnamed_1 - $str$23)
$str$23:
        /*0012*/ 	.byte	0x2f, 0x74, 0x6d, 0x70, 0x2f, 0x63, 0x75, 0x74, 0x6c, 0x61, 0x73, 0x73, 0x5f, 0x73, 0x77, 0x65
        /*0022*/ 	.byte	0x65, 0x70, 0x5f, 0x73, 0x72, 0x63, 0x2f, 0x69, 0x6e, 0x63, 0x6c, 0x75, 0x64, 0x65, 0x2f, 0x63
        /*0032*/ 	.byte	0x75, 0x74, 0x6c, 0x61, 0x73, 0x73, 0x2f, 0x67, 0x65, 0x6d, 0x6d, 0x2f, 0x63, 0x6f, 0x6c, 0x6c
        /*0042*/ 	.byte	0x65, 0x63, 0x74, 0x69, 0x76, 0x65, 0x2f, 0x73, 0x6d, 0x39, 0x30, 0x5f, 0x6d, 0x6d, 0x61, 0x5f
        /*0052*/ 	.byte	0x74, 0x6d, 0x61, 0x5f, 0x67, 0x6d, 0x6d, 0x61, 0x5f, 0x73, 0x73, 0x5f, 0x77, 0x61, 0x72, 0x70
        /*0062*/ 	.byte	0x73, 0x70, 0x65, 0x63, 0x69, 0x61, 0x6c, 0x69, 0x7a, 0x65, 0x64, 0x2e, 0x68, 0x70, 0x70, 0x00
	.type		__unnamed_1,@object
	.size		__unnamed_1,(.L_0 - __unnamed_1)
__unnamed_1:
        /* <DEDUP_REMOVED lines=181> */
        /*0bc2*/ 	.byte	0x64, 0x65, 0x6e, 0x74, 0x69, 0x74, 0x79, 0x5d, 0x00
.L_0:


//--------------------- .nv.shared._ZN7cutlass13device_kernelINS_4gemm6kernel13GemmUniversalIN4cute5tupleIJiiiiEEENS1_10collective13CollectiveMmaINS1_34MainloopSm90TmaGmmaWarpSpecializedILi11ENS5_IJNS4_1CILi1EEESB_SB_EEENS1_35KernelTmaWarpSpecializedCooperativeEEENS5_IJNSA_ILi128EEENSA_ILi512EEENSA_ILi16EEEEEENS_10bfloat16_tENS5_IJlSB_lEEESJ_SK_NS4_8TiledMMAINS4_8MMA_AtomIJNS4_4SM904GMMA28MMA_64x256x16_F32BF16BF16_SSILNSO_5MajorE0ELSQ_0ELNSO_7ScaleInE1ELSR_1EEEEEENS4_6LayoutINS5_IJNSA_ILi2EEESB_SB_EEENS5_IJSB_NSA_ILi0EEESX_EEEEENS5_IJNS4_10UnderscoreES10_S10_EEEEENS4_13SM90_TMA_LOADENS4_14ComposedLayoutINS4_7SwizzleILi1ELi4ELi3EEENS4_18smem_ptr_flag_bitsILi16EEENSU_INS5_IJNSA_ILi8EEESH_EEENS5_IJSH_SB_EEEEEEEvNS4_8identityES13_S1D_vS1E_EENS_8epilogue10collective6detail29Sm90TmaWarpSpecializedAdapterINS1H_15DefaultEpilogueISJ_SK_SK_NS1G_6thread17LinearCombinationISJ_Li1EffLNS1L_9ScaleType4KindE0ELNS_15FloatRoundStyleE2ESJ_EENS1_15EpilogueDefaultEEEEEvvEEEEvNT_6ParamsE --------------------------
	.section	.nv.shared._ZN7cutlass13device_kernelINS_4gemm6kernel13GemmUniversalIN4cute5tupleIJiiiiEEENS1_10collective13CollectiveMmaINS1_34MainloopSm90TmaGmmaWarpSpecializedILi11ENS5_IJNS4_1CILi1EEESB_SB_EEENS1_35KernelTmaWarpSpecializedCooperativeEEENS5_IJNSA_ILi128EEENSA_ILi512EEENSA_ILi16EEEEEENS_10bfloat16_tENS5_IJlSB_lEEESJ_SK_NS4_8TiledMMAINS4_8MMA_AtomIJNS4_4SM904GMMA28MMA_64x256x16_F32BF16BF16_SSILNSO_5MajorE0ELSQ_0ELNSO_7ScaleInE1ELSR_1EEEEEENS4_6LayoutINS5_IJNSA_ILi2EEESB_SB_EEENS5_IJSB_NSA_ILi0EEESX_EEEEENS5_IJNS4_10UnderscoreES10_S10_EEEEENS4_13SM90_TMA_LOADENS4_14ComposedLayoutINS4_7SwizzleILi1ELi4ELi3EEENS4_18smem_ptr_flag_bitsILi16EEENSU_INS5_IJNSA_ILi8EEESH_EEENS5_IJSH_SB_EEEEEEEvNS4_8identityES13_S1D_vS1E_EENS_8epilogue10collective6detail29Sm90TmaWarpSpecializedAdapterINS1H_15DefaultEpilogueISJ_SK_SK_NS1G_6thread17LinearCombinationISJ_Li1EffLNS1L_9ScaleType4KindE0ELNS_15FloatRoundStyleE2ESJ_EENS1_15EpilogueDefaultEEEEEvvEEEEvNT_6ParamsE,"aw",@nobits
	.sectionflags	@""
	.align	16
	.zero		1024


//--------------------- .nv.shared.reserved.0     --------------------------
	.section	.nv.shared.reserved.0,"aw",@nobits
	.weak		__nv_reservedSMEM_offset_0_alias
	.size		__nv_reservedSMEM_offset_0_alias, 0, 0
	.other		__nv_reservedSMEM_offset_0_alias,@"STO_CUDA_RESERVED_SHARED STV_DEFAULT"
__nv_reservedSMEM_offset_0_alias:
	.zero		0


//--------------------- .nv.global                --------------------------
	.section	.nv.global,"aw",@nobits
.nv.global:
	.type		_ZN39_INTERNAL_747e0116_4_k_cu_ebc71e5a_50274cute1_E,@object
	.size		_ZN39_INTERNAL_747e0116_4_k_cu_ebc71e5a_50274cute1_E,(_ZN39_INTERNAL_747e0116_4_k_cu_ebc71e5a_50274cuda3std3__45__cpo6cbeginE - _ZN39_INTERNAL_747e0116_4_k_cu_ebc71e5a_50274cute1_E)
_ZN39_INTERNAL_747e0116_4_k_cu_ebc71e5a_50274cute1_E:
	.zero		1
	.type		_ZN39_INTERNAL_747e0116_4_k_cu_ebc71e5a_50274cuda3std3__45__cpo6cbeginE,@object
	.size		_ZN39_INTERNAL_747e0116_4_k_cu_ebc71e5a_50274cuda3std3__45__cpo6cbeginE,(_ZN39_INTERNAL_747e0116_4_k_cu_ebc71e5a_50274cuda3std3__48in_placeE - _ZN39_INTERNAL_747e0116_4_k_cu_ebc71e5a_50274cuda3std3__45__cpo6cbeginE)
_ZN39_INTERNAL_747e0116_4_k_cu_ebc71e5a_50274cuda3std3__45__cpo6cbeginE:
	.zero		1
	.type		_ZN39_INTERNAL_747e0116_4_k_cu_ebc71e5a_50274cuda3std3__48in_placeE,@object
	.size		_ZN39_INTERNAL_747e0116_4_k_cu_ebc71e5a_50274cuda3std3__48in_placeE,(_ZN39_INTERNAL_747e0116_4_k_cu_ebc71e5a_50274cuda3std6ranges3__45__cpo9iter_moveE - _ZN39_INTERNAL_747e0116_4_k_cu_ebc71e5a_50274cuda3std3__48in_placeE)
_ZN39_INTERNAL_747e0116_4_k_cu_ebc71e5a_50274cuda3std3__48in_placeE:
	.zero		1
	.type		_ZN39_INTERNAL_747e0116_4_k_cu_ebc71e5a_50274cuda3std6ranges3__45__cpo9iter_moveE,@object
	.size		_ZN39_INTERNAL_747e0116_4_k_cu_ebc71e5a_50274cuda3std6ranges3__45__cpo9iter_moveE,(_ZN39_INTERNAL_747e0116_4_k_cu_ebc71e5a_50274cuda3std3__45__cpo5beginE - _ZN39_INTERNAL_747e0116_4_k_cu_ebc71e5a_50274cuda3std6ranges3__45__cpo9iter_moveE)
_ZN39_INTERNAL_747e0116_4_k_cu_ebc71e5a_50274cuda3std6ranges3__45__cpo9iter_moveE:
	.zero		1
	.type		_ZN39_INTERNAL_747e0116_4_k_cu_ebc71e5a_50274cuda3std3__45__cpo5beginE,@object
	.size		_ZN39_INTERNAL_747e0116_4_k_cu_ebc71e5a_50274cuda3std3__45__cpo5beginE,(_ZN39_INTERNAL_747e0116_4_k_cu_ebc71e5a_50274cuda3std3__441_GLOBAL__N__747e0116_4_k_cu_ebc71e5a_50276ignoreE - _ZN39_INTERNAL_747e0116_4_k_cu_ebc71e5a_50274cuda3std3__45__cpo5beginE)
_ZN39_INTERNAL_747e0116_4_k_cu_ebc71e5a_50274cuda3std3__45__cpo5beginE:
	.zero		1
	.type		_ZN39_INTERNAL_747e0116_4_k_cu_ebc71e5a_50274cuda3std3__441_GLOBAL__N__747e0116_4_k_cu_ebc71e5a_50276ignoreE,@object
	.size		_ZN39_INTERNAL_747e0116_4_k_cu_ebc71e5a_50274cuda3std3__441_GLOBAL__N__747e0116_4_k_cu_ebc71e5a_50276ignoreE,(_ZN39_INTERNAL_747e0116_4_k_cu_ebc71e5a_50274cute7productE - _ZN39_INTERNAL_747e0116_4_k_cu_ebc71e5a_50274cuda3std3__441_GLOBAL__N__747e0116_4_k_cu_ebc71e5a_50276ignoreE)
_ZN39_INTERNAL_747e0116_4_k_cu_ebc71e5a_50274cuda3std3__441_GLOBAL__N__747e0116_4_k_cu_ebc71e5a_50276ignoreE:
	.zero		1
	.type		_ZN39_INTERNAL_747e0116_4_k_cu_ebc71e5a_50274cute7productE,@object
	.size		_ZN39_INTERNAL_747e0116_4_k_cu_ebc71e5a_50274cute7productE,(_ZN39_INTERNAL_747e0116_4_k_cu_ebc71e5a_50274cuda3std3__45__cpo3endE - _ZN39_INTERNAL_747e0116_4_k_cu_ebc71e5a_50274cute7productE)
_ZN39_INTERNAL_747e0116_4_k_cu_ebc71e5a_50274cute7productE:
	.zero		1
	.type		_ZN39_INTERNAL_747e0116_4_k_cu_ebc71e5a_50274cuda3std3__45__cpo3endE,@object
	.size		_ZN39_INTERNAL_747e0116_4_k_cu_ebc71e5a_50274cuda3std3__45__cpo3endE,(_ZN39_INTERNAL_747e0116_4_k_cu_ebc71e5a_50274cuda3std3__419piecewise_constructE - _ZN39_INTERNAL_747e0116_4_k_cu_ebc71e5a_50274cuda3std3__45__cpo3endE)
_ZN39_INTERNAL_747e0116_4_k_cu_ebc71e5a_50274cuda3std3__45__cpo3endE:
	.zero		1
	.type		_ZN39_INTERNAL_747e0116_4_k_cu_ebc71e5a_50274cuda3std3__419piecewise_constructE,@object
	.size		_ZN39_INTERNAL_747e0116_4_k_cu_ebc71e5a_50274cuda3std3__419piecewise_constructE,(_ZN39_INTERNAL_747e0116_4_k_cu_ebc71e5a_50274cuda3std3__45__cpo4cendE - _ZN39_INTERNAL_747e0116_4_k_cu_ebc71e5a_50274cuda3std3__419piecewise_constructE)
_ZN39_INTERNAL_747e0116_4_k_cu_ebc71e5a_50274cuda3std3__419piecewise_constructE:
	.zero		1
	.type		_ZN39_INTERNAL_747e0116_4_k_cu_ebc71e5a_50274cuda3std3__45__cpo4cendE,@object
	.size		_ZN39_INTERNAL_747e0116_4_k_cu_ebc71e5a_50274cuda3std3__45__cpo4cendE,(_ZN39_INTERNAL_747e0116_4_k_cu_ebc71e5a_50274cuda3std6ranges3__45__cpo4swapE - _ZN39_INTERNAL_747e0116_4_k_cu_ebc71e5a_50274cuda3std3__45__cpo4cendE)
_ZN39_INTERNAL_747e0116_4_k_cu_ebc71e5a_50274cuda3std3__45__cpo4cendE:
	.zero		1
	.type		_ZN39_INTERNAL_747e0116_4_k_cu_ebc71e5a_50274cuda3std6ranges3__45__cpo4swapE,@object
	.size		_ZN39_INTERNAL_747e0116_4_k_cu_ebc71e5a_50274cuda3std6ranges3__45__cpo4swapE,(.L_8 - _ZN39_INTERNAL_747e0116_4_k_cu_ebc71e5a_50274cuda3std6ranges3__45__cpo4swapE)
_ZN39_INTERNAL_747e0116_4_k_cu_ebc71e5a_50274cuda3std6ranges3__45__cpo4swapE:
	.zero		1
.L_8:


//--------------------- .nv.constant0._ZN7cutlass13device_kernelINS_4gemm6kernel13GemmUniversalIN4cute5tupleIJiiiiEEENS1_10collective13CollectiveMmaINS1_34MainloopSm90TmaGmmaWarpSpecializedILi11ENS5_IJNS4_1CILi1EEESB_SB_EEENS1_35KernelTmaWarpSpecializedCooperativeEEENS5_IJNSA_ILi128EEENSA_ILi512EEENSA_ILi16EEEEEENS_10bfloat16_tENS5_IJlSB_lEEESJ_SK_NS4_8TiledMMAINS4_8MMA_AtomIJNS4_4SM904GMMA28MMA_64x256x16_F32BF16BF16_SSILNSO_5MajorE0ELSQ_0ELNSO_7ScaleInE1ELSR_1EEEEEENS4_6LayoutINS5_IJNSA_ILi2EEESB_SB_EEENS5_IJSB_NSA_ILi0EEESX_EEEEENS5_IJNS4_10UnderscoreES10_S10_EEEEENS4_13SM90_TMA_LOADENS4_14ComposedLayoutINS4_7SwizzleILi1ELi4ELi3EEENS4_18smem_ptr_flag_bitsILi16EEENSU_INS5_IJNSA_ILi8EEESH_EEENS5_IJSH_SB_EEEEEEEvNS4_8identityES13_S1D_vS1E_EENS_8epilogue10collective6detail29Sm90TmaWarpSpecializedAdapterINS1H_15DefaultEpilogueISJ_SK_SK_NS1G_6thread17LinearCombinationISJ_Li1EffLNS1L_9ScaleType4KindE0ELNS_15FloatRoundStyleE2ESJ_EENS1_15EpilogueDefaultEEEEEvvEEEEvNT_6ParamsE --------------------------
	.section	.nv.constant0._ZN7cutlass13device_kernelINS_4gemm6kernel13GemmUniversalIN4cute5tupleIJiiiiEEENS1_10collective13CollectiveMmaINS1_34MainloopSm90TmaGmmaWarpSpecializedILi11ENS5_IJNS4_1CILi1EEESB_SB_EEENS1_35KernelTmaWarpSpecializedCooperativeEEENS5_IJNSA_ILi128EEENSA_ILi512EEENSA_ILi16EEEEEENS_10bfloat16_tENS5_IJlSB_lEEESJ_SK_NS4_8TiledMMAINS4_8MMA_AtomIJNS4_4SM904GMMA28MMA_64x256x16_F32BF16BF16_SSILNSO_5MajorE0ELSQ_0ELNSO_7ScaleInE1ELSR_1EEEEEENS4_6LayoutINS5_IJNSA_ILi2EEESB_SB_EEENS5_IJSB_NSA_ILi0EEESX_EEEEENS5_IJNS4_10UnderscoreES10_S10_EEEEENS4_13SM90_TMA_LOADENS4_14ComposedLayoutINS4_7SwizzleILi1ELi4ELi3EEENS4_18smem_ptr_flag_bitsILi16EEENSU_INS5_IJNSA_ILi8EEESH_EEENS5_IJSH_SB_EEEEEEEvNS4_8identityES13_S1D_vS1E_EENS_8epilogue10collective6detail29Sm90TmaWarpSpecializedAdapterINS1H_15DefaultEpilogueISJ_SK_SK_NS1G_6thread17LinearCombinationISJ_Li1EffLNS1L_9ScaleType4KindE0ELNS_15FloatRoundStyleE2ESJ_EENS1_15EpilogueDefaultEEEEEvvEEEEvNT_6ParamsE,"a",@progbits
	.sectionflags	@""
	.align	4
.nv.constant0._ZN7cutlass13device_kernelINS_4gemm6kernel13GemmUniversalIN4cute5tupleIJiiiiEEENS1_10collective13CollectiveMmaINS1_34MainloopSm90TmaGmmaWarpSpecializedILi11ENS5_IJNS4_1CILi1EEESB_SB_EEENS1_35KernelTmaWarpSpecializedCooperativeEEENS5_IJNSA_ILi128EEENSA_ILi512EEENSA_ILi16EEEEEENS_10bfloat16_tENS5_IJlSB_lEEESJ_SK_NS4_8TiledMMAINS4_8MMA_AtomIJNS4_4SM904GMMA28MMA_64x256x16_F32BF16BF16_SSILNSO_5MajorE0ELSQ_0ELNSO_7ScaleInE1ELSR_1EEEEEENS4_6LayoutINS5_IJNSA_ILi2EEESB_SB_EEENS5_IJSB_NSA_ILi0EEESX_EEEEENS5_IJNS4_10UnderscoreES10_S10_EEEEENS4_13SM90_TMA_LOADENS4_14ComposedLayoutINS4_7SwizzleILi1ELi4ELi3EEENS4_18smem_ptr_flag_bitsILi16EEENSU_INS5_IJNSA_ILi8EEESH_EEENS5_IJSH_SB_EEEEEEEvNS4_8identityES13_S1D_vS1E_EENS_8epilogue10collective6detail29Sm90TmaWarpSpecializedAdapterINS1H_15DefaultEpilogueISJ_SK_SK_NS1G_6thread17LinearCombinationISJ_Li1EffLNS1L_9ScaleType4KindE0ELNS_15FloatRoundStyleE2ESJ_EENS1_15EpilogueDefaultEEEEEvvEEEEvNT_6ParamsE:
	.zero		1664


//--------------------- SYMBOLS --------------------------

	.type		.nv.reservedSmem.offset0,@object
	.size		.nv.reservedSmem.offset0,0x4
	.type		__assertfail,@function
